// auto-generated by cutlass_sweep.gemm — config: {"arch": "sm_90", "cluster_m": 8, "cluster_n": 1, "dtype": "int8", "dtype_b": "int8", "layout": "nt", "stages": 0, "tile_k": 32, "tile_m": 128, "tile_n": 256}
#include "cutlass/cutlass.h"
#include "cutlass/gemm/collective/collective_builder.hpp"
#include "cutlass/gemm/device/gemm_universal_adapter.h"
#include "cutlass/gemm/kernel/gemm_universal.hpp"
#include "cutlass/epilogue/collective/collective_builder.hpp"

using ElemA = int8_t;
using ElemB = int8_t;
using ElemCD = int8_t;
using Acc  = int32_t;
using TileShape    = cute::Shape<cute::_128, cute::_256, cute::_32>;
using ClusterShape = cute::Shape<cute::_8, cute::_1, cute::_1>;

using CollectiveEpilogue = typename cutlass::epilogue::collective::CollectiveBuilder<
    cutlass::arch::Sm90, cutlass::arch::OpClassTensorOp,
    TileShape, ClusterShape,
    cutlass::epilogue::collective::EpilogueTileAuto,
    Acc, Acc,
    ElemCD, cutlass::layout::RowMajor, 128 / cutlass::sizeof_bits<ElemCD>::value,
    ElemCD, cutlass::layout::RowMajor, 128 / cutlass::sizeof_bits<ElemCD>::value,
    cutlass::epilogue::collective::EpilogueScheduleAuto
  >::CollectiveOp;

using CollectiveMainloop = typename cutlass::gemm::collective::CollectiveBuilder<
    cutlass::arch::Sm90, cutlass::arch::OpClassTensorOp,
    ElemA, cutlass::layout::RowMajor, 128 / cutlass::sizeof_bits<ElemA>::value,
    ElemB, cutlass::layout::ColumnMajor, 128 / cutlass::sizeof_bits<ElemB>::value,
    Acc,
    TileShape, ClusterShape,
    cutlass::gemm::collective::StageCountAutoCarveout<static_cast<int>(sizeof(typename CollectiveEpilogue::SharedStorage))>,
    cutlass::gemm::collective::KernelScheduleAuto
  >::CollectiveOp;

using GemmKernel = cutlass::gemm::kernel::GemmUniversal<
    cute::Shape<int,int,int,int>,
    CollectiveMainloop,
    CollectiveEpilogue
>;
using Gemm = cutlass::gemm::device::GemmUniversalAdapter<GemmKernel>;

// Force the device kernel symbol into the cubin without needing a host main.
auto* _anchor = &cutlass::device_kernel<GemmKernel>;


// ===== COMPILED SASS (sm_90a) =====

	.target	sm_90a

	.elftype	@"ET_EXEC"


//--------------------- .note.nv.tkinfo           --------------------------
	.section	.note.nv.tkinfo,"",@"SHT_NOTE"
	.sectionflags	@"SHF_NOTE_NV_TKINFO"
	.tkinfo
        /*0018*/ 	.word	0x00000002
        /*0030*/ 	.string	""
        /*0030*/ 	.string	"ptxas"
        /*0030*/ 	.string	"Cuda compilation tools, release 13.0, V13.0.88"
        /*0030*/ 	.string	"Build cuda_13.0.r13.0/compiler.36424714_0"
        /*0030*/ 	.string	"-arch sm_90a -m 64 "



//--------------------- .note.nv.cuinfo           --------------------------
	.section	.note.nv.cuinfo,"",@"SHT_NOTE"
	.sectionflags	@"SHF_NOTE_NV_CUINFO"
        /*0018*/ 	.short	0x0002
        /*001a*/ 	.short	0x005a
        /*001c*/ 	.short	0x0082
	.zero		2


//--------------------- .nv.info                  --------------------------
	.section	.nv.info,"",@"SHT_CUDA_INFO"
	.align	4


	//----- nvinfo : EIATTR_REGCOUNT
	.align		4
        /*0000*/ 	.byte	0x04, 0x2f
        /*0002*/ 	.short	(.L_15 - .L_14)
	.align		4
.L_14:
        /*0004*/ 	.word	index@(_ZN7cutlass13device_kernelINS_4gemm6kernel13GemmUniversalIN4cute5tupleIJiiiiEEENS1_10collective13CollectiveMmaINS1_34MainloopSm90TmaGmmaWarpSpecializedILi18ENS5_IJNS4_1CILi8EEENSA_ILi1EEESC_EEENS1_35KernelTmaWarpSpecializedCooperativeEEENS5_IJNSA_ILi128EEENSA_ILi256EEENSA_ILi32EEEEEEaNS5_IJlSC_lEEEaSK_NS4_8TiledMMAINS4_8MMA_AtomIJNS4_4SM904GMMA27MMA_64x256x32_S32S8S8_SS_TNEEEENS4_6LayoutINS5_IJNSA_ILi2EEESC_SC_EEENS5_IJSC_NSA_ILi0EEESU_EEEEENS5_IJNS4_10UnderscoreESX_SX_EEEEENS4_13SM90_TMA_LOADENS4_14ComposedLayoutINS4_7SwizzleILi1ELi4ELi3EEENS4_18smem_ptr_flag_bitsILi8EEENSR_INS5_IJSB_SI_EEENS5_IJSI_SC_EEEEEEEvNS4_8identityENS4_23SM90_TMA_LOAD_MULTICASTES19_vS1A_EENS_8epilogue10collective6detail29Sm90TmaWarpSpecializedAdapterINS1E_15DefaultEpilogueIaSK_SK_NS1D_6thread17LinearCombinationIaLi1EiiLNS1I_9ScaleType4KindE0ELNS_15FloatRoundStyleE2EaEENS1_15EpilogueDefaultEEEEEvvEEEEvNT_6ParamsE)
        /*0008*/ 	.word	0x000000a8


	//----- nvinfo : EIATTR_FRAME_SIZE
	.align		4
.L_15:
        /*000c*/ 	.byte	0x04, 0x11
        /*000e*/ 	.short	(.L_17 - .L_16)
	.align		4
.L_16:
        /*0010*/ 	.word	index@(_ZN7cutlass13device_kernelINS_4gemm6kernel13GemmUniversalIN4cute5tupleIJiiiiEEENS1_10collective13CollectiveMmaINS1_34MainloopSm90TmaGmmaWarpSpecializedILi18ENS5_IJNS4_1CILi8EEENSA_ILi1EEESC_EEENS1_35KernelTmaWarpSpecializedCooperativeEEENS5_IJNSA_ILi128EEENSA_ILi256EEENSA_ILi32EEEEEEaNS5_IJlSC_lEEEaSK_NS4_8TiledMMAINS4_8MMA_AtomIJNS4_4SM904GMMA27MMA_64x256x32_S32S8S8_SS_TNEEEENS4_6LayoutINS5_IJNSA_ILi2EEESC_SC_EEENS5_IJSC_NSA_ILi0EEESU_EEEEENS5_IJNS4_10UnderscoreESX_SX_EEEEENS4_13SM90_TMA_LOADENS4_14ComposedLayoutINS4_7SwizzleILi1ELi4ELi3EEENS4_18smem_ptr_flag_bitsILi8EEENSR_INS5_IJSB_SI_EEENS5_IJSI_SC_EEEEEEEvNS4_8identityENS4_23SM90_TMA_LOAD_MULTICASTES19_vS1A_EENS_8epilogue10collective6detail29Sm90TmaWarpSpecializedAdapterINS1E_15DefaultEpilogueIaSK_SK_NS1D_6thread17LinearCombinationIaLi1EiiLNS1I_9ScaleType4KindE0ELNS_15FloatRoundStyleE2EaEENS1_15EpilogueDefaultEEEEEvvEEEEvNT_6ParamsE)
        /*0014*/ 	.word	0x00000000


	//----- nvinfo : EIATTR_MIN_STACK_SIZE
	.align		4
.L_17:
        /*0018*/ 	.byte	0x04, 0x12
        /*001a*/ 	.short	(.L_19 - .L_18)
	.align		4
.L_18:
        /*001c*/ 	.word	index@(_ZN7cutlass13device_kernelINS_4gemm6kernel13GemmUniversalIN4cute5tupleIJiiiiEEENS1_10collective13CollectiveMmaINS1_34MainloopSm90TmaGmmaWarpSpecializedILi18ENS5_IJNS4_1CILi8EEENSA_ILi1EEESC_EEENS1_35KernelTmaWarpSpecializedCooperativeEEENS5_IJNSA_ILi128EEENSA_ILi256EEENSA_ILi32EEEEEEaNS5_IJlSC_lEEEaSK_NS4_8TiledMMAINS4_8MMA_AtomIJNS4_4SM904GMMA27MMA_64x256x32_S32S8S8_SS_TNEEEENS4_6LayoutINS5_IJNSA_ILi2EEESC_SC_EEENS5_IJSC_NSA_ILi0EEESU_EEEEENS5_IJNS4_10UnderscoreESX_SX_EEEEENS4_13SM90_TMA_LOADENS4_14ComposedLayoutINS4_7SwizzleILi1ELi4ELi3EEENS4_18smem_ptr_flag_bitsILi8EEENSR_INS5_IJSB_SI_EEENS5_IJSI_SC_EEEEEEEvNS4_8identityENS4_23SM90_TMA_LOAD_MULTICASTES19_vS1A_EENS_8epilogue10collective6detail29Sm90TmaWarpSpecializedAdapterINS1E_15DefaultEpilogueIaSK_SK_NS1D_6thread17LinearCombinationIaLi1EiiLNS1I_9ScaleType4KindE0ELNS_15FloatRoundStyleE2EaEENS1_15EpilogueDefaultEEEEEvvEEEEvNT_6ParamsE)
        /*0020*/ 	.word	0x00000000
.L_19:


//--------------------- .nv.compat                --------------------------
	.section	.nv.compat,"",@"SHT_CUDA_COMPAT_INFO"
	.align	4
        /*0000*/ 	.byte	0x02, 0x09, 0x01, 0x00, 0x02, 0x02, 0x04, 0x00, 0x02, 0x05, 0x05, 0x00, 0x03, 0x07, 0x01, 0x01
        /*0010*/ 	.byte	0x02, 0x03, 0x01, 0x00, 0x02, 0x06, 0x01, 0x00, 0x04, 0x0b, 0x08, 0x00, 0x00, 0x00, 0x00, 0x00
        /*0020*/ 	.byte	0x00, 0x00, 0x00, 0x00


//--------------------- .nv.info._ZN7cutlass13device_kernelINS_4gemm6kernel13GemmUniversalIN4cute5tupleIJiiiiEEENS1_10collective13CollectiveMmaINS1_34MainloopSm90TmaGmmaWarpSpecializedILi18ENS5_IJNS4_1CILi8EEENSA_ILi1EEESC_EEENS1_35KernelTmaWarpSpecializedCooperativeEEENS5_IJNSA_ILi128EEENSA_ILi256EEENSA_ILi32EEEEEEaNS5_IJlSC_lEEEaSK_NS4_8TiledMMAINS4_8MMA_AtomIJNS4_4SM904GMMA27MMA_64x256x32_S32S8S8_SS_TNEEEENS4_6LayoutINS5_IJNSA_ILi2EEESC_SC_EEENS5_IJSC_NSA_ILi0EEESU_EEEEENS5_IJNS4_10UnderscoreESX_SX_EEEEENS4_13SM90_TMA_LOADENS4_14ComposedLayoutINS4_7SwizzleILi1ELi4ELi3EEENS4_18smem_ptr_flag_bitsILi8EEENSR_INS5_IJSB_SI_EEENS5_IJSI_SC_EEEEEEEvNS4_8identityENS4_23SM90_TMA_LOAD_MULTICASTES19_vS1A_EENS_8epilogue10collective6detail29Sm90TmaWarpSpecializedAdapterINS1E_15DefaultEpilogueIaSK_SK_NS1D_6thread17LinearCombinationIaLi1EiiLNS1I_9ScaleType4KindE0ELNS_15FloatRoundStyleE2EaEENS1_15EpilogueDefaultEEEEEvvEEEEvNT_6ParamsE --------------------------
	.section	.nv.info._ZN7cutlass13device_kernelINS_4gemm6kernel13GemmUniversalIN4cute5tupleIJiiiiEEENS1_10collective13CollectiveMmaINS1_34MainloopSm90TmaGmmaWarpSpecializedILi18ENS5_IJNS4_1CILi8EEENSA_ILi1EEESC_EEENS1_35KernelTmaWarpSpecializedCooperativeEEENS5_IJNSA_ILi128EEENSA_ILi256EEENSA_ILi32EEEEEEaNS5_IJlSC_lEEEaSK_NS4_8TiledMMAINS4_8MMA_AtomIJNS4_4SM904GMMA27MMA_64x256x32_S32S8S8_SS_TNEEEENS4_6LayoutINS5_IJNSA_ILi2EEESC_SC_EEENS5_IJSC_NSA_ILi0EEESU_EEEEENS5_IJNS4_10UnderscoreESX_SX_EEEEENS4_13SM90_TMA_LOADENS4_14ComposedLayoutINS4_7SwizzleILi1ELi4ELi3EEENS4_18smem_ptr_flag_bitsILi8EEENSR_INS5_IJSB_SI_EEENS5_IJSI_SC_EEEEEEEvNS4_8identityENS4_23SM90_TMA_LOAD_MULTICASTES19_vS1A_EENS_8epilogue10collective6detail29Sm90TmaWarpSpecializedAdapterINS1E_15DefaultEpilogueIaSK_SK_NS1D_6thread17LinearCombinationIaLi1EiiLNS1I_9ScaleType4KindE0ELNS_15FloatRoundStyleE2EaEENS1_15EpilogueDefaultEEEEEvvEEEEvNT_6ParamsE,"",@"SHT_CUDA_INFO"
	.sectionflags	@""
	.align	4


	//----- nvinfo : EIATTR_CUDA_API_VERSION
	.align		4
        /*0000*/ 	.byte	0x04, 0x37
        /*0002*/ 	.short	(.L_21 - .L_20)
.L_20:
        /*0004*/ 	.word	0x00000082


	//----- nvinfo : EIATTR_KPARAM_INFO
	.align		4
.L_21:
        /*0008*/ 	.byte	0x04, 0x17
        /*000a*/ 	.short	(.L_23 - .L_22)
.L_22:
        /*000c*/ 	.word	0x00000000
        /*0010*/ 	.short	0x0000
        /*0012*/ 	.short	0x0070
        /*0014*/ 	.byte	0x00, 0xf0, 0x01, 0x10


	//----- nvinfo : EIATTR_SPARSE_MMA_MASK
	.align		4
.L_23:
        /*0018*/ 	.byte	0x03, 0x50
        /*001a*/ 	.short	0x0000


	//----- nvinfo : EIATTR_MAXREG_COUNT
	.align		4
        /*001c*/ 	.byte	0x03, 0x1b
        /*001e*/ 	.short	0x00a8


	//----- nvinfo : EIATTR_NUM_BARRIERS
	.align		4
        /*0020*/ 	.byte	0x02, 0x4c
        /*0022*/ 	.byte	0x01
	.zero		1


	//----- nvinfo : EIATTR_EXTERNS
	.align		4
        /*0024*/ 	.byte	0x04, 0x0f
        /*0026*/ 	.short	(.L_25 - .L_24)


	//   ....[0]....
	.align		4
.L_24:
        /*0028*/ 	.word	index@(__assertfail)


	//----- nvinfo : EIATTR_MERCURY_ISA_VERSION
	.align		4
.L_25:
        /*002c*/ 	.byte	0x03, 0x5f
        /*002e*/ 	.short	0x0101


	//----- nvinfo : EIATTR_INT_WARP_WIDE_INSTR_OFFSETS
	.align		4
        /*0030*/ 	.byte	0x04, 0x31
        /*0032*/ 	.short	(.L_27 - .L_26)


	//   ....[0]....
.L_26:
        /*0034*/ 	.word	0x000006b0


	//   ....[1]....
        /*0038*/ 	.word	0x000006c0


	//   ....[2]....
        /*003c*/ 	.word	0x00000840


	//----- nvinfo : EIATTR_COOP_GROUP_MASK_REGIDS
	.align		4
.L_27:
        /*0040*/ 	.byte	0x04, 0x29
        /*0042*/ 	.short	(.L_29 - .L_28)


	//   ....[0]....
.L_28:
        /*0044*/ 	.word	0xffffffff


	//   ....[1]....
        /*0048*/ 	.word	0xffffffff


	//   ....[2]....
        /*004c*/ 	.word	0xffffffff


	//   ....[3]....
        /*0050*/ 	.word	0xffffffff


	//   ....[4]....
        /*0054*/ 	.word	0xffffffff


	//   ....[5]....
        /*0058*/ 	.word	0xffffffff


	//----- nvinfo : EIATTR_COOP_GROUP_INSTR_OFFSETS
	.align		4
.L_29:
        /*005c*/ 	.byte	0x04, 0x28
        /*005e*/ 	.short	(.L_31 - .L_30)


	//   ....[0]....
.L_30:
        /*0060*/ 	.word	0x00000060


	//   ....[1]....
        /*0064*/ 	.word	0x00000070


	//   ....[2]....
        /*0068*/ 	.word	0x00000130


	//   ....[3]....
        /*006c*/ 	.word	0x000004e0


	//   ....[4]....
        /*0070*/ 	.word	0x000009e0


	//   ....[5]....
        /*0074*/ 	.word	0x00001420


	//----- nvinfo : EIATTR_REG_RECONFIG
	.align		4
.L_31:
        /*0078*/ 	.byte	0x01, 0x54
	.zero		2


	//----- nvinfo : EIATTR_SYSCALL_OFFSETS
	.align		4
        /*007c*/ 	.byte	0x04, 0x46
        /*007e*/ 	.short	(.L_33 - .L_32)


	//   ....[0]....
.L_32:
        /*0080*/ 	.word	0x000015e0


	//----- nvinfo : EIATTR_MBARRIER_INSTR_OFFSETS
	.align		4
.L_33:
        /*0084*/ 	.byte	0x04, 0x39
        /*0086*/ 	.short	(.L_35 - .L_34)


	//   ....[0]....
.L_34:
        /*0088*/ 	.word	0x00000280
        /*008c*/ 	.word	0x000000ff
        /*0090*/ 	.word	0x00000000
        /*0094*/ 	.short	0x0100
        /*0096*/ 	.byte	0x08
	.zero		1


	//   ....[1]....
        /*0098*/ 	.word	0x00000290
        /*009c*/ 	.word	0x000000ff
        /*00a0*/ 	.word	0x00000090
        /*00a4*/ 	.short	0x0100
        /*00a6*/ 	.byte	0x08
	.zero		1


	//   ....[2]....
        /*00a8*/ 	.word	0x000002a0
        /*00ac*/ 	.word	0x000000ff
        /*00b0*/ 	.word	0x00000008
        /*00b4*/ 	.short	0x0100
        /*00b6*/ 	.byte	0x08
	.zero		1


	//   ....[3]....
        /*00b8*/ 	.word	0x000002b0
        /*00bc*/ 	.word	0x000000ff
        /*00c0*/ 	.word	0x00000098
        /*00c4*/ 	.short	0x0100
        /*00c6*/ 	.byte	0x08
	.zero		1


	//   ....[4]....
        /*00c8*/ 	.word	0x000002c0
        /*00cc*/ 	.word	0x000000ff
        /*00d0*/ 	.word	0x00000010
        /*00d4*/ 	.short	0x0100
        /*00d6*/ 	.byte	0x08
	.zero		1


	//   ....[5]....
        /*00d8*/ 	.word	0x000002d0
        /*00dc*/ 	.word	0x000000ff
        /*00e0*/ 	.word	0x000000a0
        /*00e4*/ 	.short	0x0100
        /*00e6*/ 	.byte	0x08
	.zero		1


	//   ....[6]....
        /*00e8*/ 	.word	0x000002e0
        /*00ec*/ 	.word	0x000000ff
        /*00f0*/ 	.word	0x00000018
        /*00f4*/ 	.short	0x0100
        /*00f6*/ 	.byte	0x08
	.zero		1


	//   ....[7]....
        /*00f8*/ 	.word	0x000002f0
        /*00fc*/ 	.word	0x000000ff
        /*0100*/ 	.word	0x000000a8
        /*0104*/ 	.short	0x0100
        /*0106*/ 	.byte	0x08
	.zero		1


	//   ....[8]....
        /*0108*/ 	.word	0x00000300
        /*010c*/ 	.word	0x000000ff
        /*0110*/ 	.word	0x00000020
        /*0114*/ 	.short	0x0100
        /*0116*/ 	.byte	0x08
	.zero		1


	//   ....[9]....
        /*0118*/ 	.word	0x00000310
        /*011c*/ 	.word	0x000000ff
        /*0120*/ 	.word	0x000000b0
        /*0124*/ 	.short	0x0100
        /*0126*/ 	.byte	0x08
	.zero		1


	//   ....[10]....
        /*0128*/ 	.word	0x00000320
        /*012c*/ 	.word	0x000000ff
        /*0130*/ 	.word	0x00000028
        /*0134*/ 	.short	0x0100
        /*0136*/ 	.byte	0x08
	.zero		1


	//   ....[11]....
        /*0138*/ 	.word	0x00000330
        /*013c*/ 	.word	0x000000ff
        /*0140*/ 	.word	0x000000b8
        /*0144*/ 	.short	0x0100
        /*0146*/ 	.byte	0x08
	.zero		1


	//   ....[12]....
        /*0148*/ 	.word	0x00000340
        /*014c*/ 	.word	0x000000ff
        /*0150*/ 	.word	0x00000030
        /*0154*/ 	.short	0x0100
        /*0156*/ 	.byte	0x08
	.zero		1


	//   ....[13]....
        /*0158*/ 	.word	0x00000350
        /*015c*/ 	.word	0x000000ff
        /*0160*/ 	.word	0x000000c0
        /*0164*/ 	.short	0x0100
        /*0166*/ 	.byte	0x08
	.zero		1


	//   ....[14]....
        /*0168*/ 	.word	0x00000360
        /*016c*/ 	.word	0x000000ff
        /*0170*/ 	.word	0x00000038
        /*0174*/ 	.short	0x0100
        /*0176*/ 	.byte	0x08
	.zero		1


	//   ....[15]....
        /*0178*/ 	.word	0x00000370
        /*017c*/ 	.word	0x000000ff
        /*0180*/ 	.word	0x000000c8
        /*0184*/ 	.short	0x0100
        /*0186*/ 	.byte	0x08
	.zero		1


	//   ....[16]....
        /*0188*/ 	.word	0x00000380
        /*018c*/ 	.word	0x000000ff
        /*0190*/ 	.word	0x00000040
        /*0194*/ 	.short	0x0100
        /*0196*/ 	.byte	0x08
	.zero		1


	//   ....[17]....
        /*0198*/ 	.word	0x00000390
        /*019c*/ 	.word	0x000000ff
        /*01a0*/ 	.word	0x000000d0
        /*01a4*/ 	.short	0x0100
        /*01a6*/ 	.byte	0x08
	.zero		1


	//   ....[18]....
        /*01a8*/ 	.word	0x000003a0
        /*01ac*/ 	.word	0x000000ff
        /*01b0*/ 	.word	0x00000048
        /*01b4*/ 	.short	0x0100
        /*01b6*/ 	.byte	0x08
	.zero		1


	//   ....[19]....
        /*01b8*/ 	.word	0x000003b0
        /*01bc*/ 	.word	0x000000ff
        /*01c0*/ 	.word	0x000000d8
        /*01c4*/ 	.short	0x0100
        /*01c6*/ 	.byte	0x08
	.zero		1


	//   ....[20]....
        /*01c8*/ 	.word	0x000003c0
        /*01cc*/ 	.word	0x000000ff
        /*01d0*/ 	.word	0x00000050
        /*01d4*/ 	.short	0x0100
        /*01d6*/ 	.byte	0x08
	.zero		1


	//   ....[21]....
        /*01d8*/ 	.word	0x000003d0
        /*01dc*/ 	.word	0x000000ff
        /*01e0*/ 	.word	0x000000e0
        /*01e4*/ 	.short	0x0100
        /*01e6*/ 	.byte	0x08
	.zero		1


	//   ....[22]....
        /*01e8*/ 	.word	0x000003e0
        /*01ec*/ 	.word	0x000000ff
        /*01f0*/ 	.word	0x00000058
        /*01f4*/ 	.short	0x0100
        /*01f6*/ 	.byte	0x08
	.zero		1


	//   ....[23]....
        /*01f8*/ 	.word	0x000003f0
        /*01fc*/ 	.word	0x000000ff
        /*0200*/ 	.word	0x000000e8
        /*0204*/ 	.short	0x0100
        /*0206*/ 	.byte	0x08
	.zero		1


	//   ....[24]....
        /*0208*/ 	.word	0x00000400
        /*020c*/ 	.word	0x000000ff
        /*0210*/ 	.word	0x00000060
        /*0214*/ 	.short	0x0100
        /*0216*/ 	.byte	0x08
	.zero		1


	//   ....[25]....
        /*0218*/ 	.word	0x00000410
        /*021c*/ 	.word	0x000000ff
        /*0220*/ 	.word	0x000000f0
        /*0224*/ 	.short	0x0100
        /*0226*/ 	.byte	0x08
	.zero		1


	//   ....[26]....
        /*0228*/ 	.word	0x00000420
        /*022c*/ 	.word	0x000000ff
        /*0230*/ 	.word	0x00000068
        /*0234*/ 	.short	0x0100
        /*0236*/ 	.byte	0x08
	.zero		1


	//   ....[27]....
        /*0238*/ 	.word	0x00000430
        /*023c*/ 	.word	0x000000ff
        /*0240*/ 	.word	0x000000f8
        /*0244*/ 	.short	0x0100
        /*0246*/ 	.byte	0x08
	.zero		1


	//   ....[28]....
        /*0248*/ 	.word	0x00000440
        /*024c*/ 	.word	0x000000ff
        /*0250*/ 	.word	0x00000070
        /*0254*/ 	.short	0x0100
        /*0256*/ 	.byte	0x08
	.zero		1


	//   ....[29]....
        /*0258*/ 	.word	0x00000450
        /*025c*/ 	.word	0x000000ff
        /*0260*/ 	.word	0x00000100
        /*0264*/ 	.short	0x0100
        /*0266*/ 	.byte	0x08
	.zero		1


	//   ....[30]....
        /*0268*/ 	.word	0x00000460
        /*026c*/ 	.word	0x000000ff
        /*0270*/ 	.word	0x00000078
        /*0274*/ 	.short	0x0100
        /*0276*/ 	.byte	0x08
	.zero		1


	//   ....[31]....
        /*0278*/ 	.word	0x00000470
        /*027c*/ 	.word	0x000000ff
        /*0280*/ 	.word	0x00000108
        /*0284*/ 	.short	0x0100
        /*0286*/ 	.byte	0x08
	.zero		1


	//   ....[32]....
        /*0288*/ 	.word	0x00000480
        /*028c*/ 	.word	0x000000ff
        /*0290*/ 	.word	0x00000080
        /*0294*/ 	.short	0x0100
        /*0296*/ 	.byte	0x08
	.zero		1


	//   ....[33]....
        /*0298*/ 	.word	0x00000490
        /*029c*/ 	.word	0x000000ff
        /*02a0*/ 	.word	0x00000110
        /*02a4*/ 	.short	0x0100
        /*02a6*/ 	.byte	0x08
	.zero		1


	//   ....[34]....
        /*02a8*/ 	.word	0x000004a0
        /*02ac*/ 	.word	0x000000ff
        /*02b0*/ 	.word	0x00000088
        /*02b4*/ 	.short	0x0100
        /*02b6*/ 	.byte	0x08
	.zero		1


	//   ....[35]....
        /*02b8*/ 	.word	0x000004b0
        /*02bc*/ 	.word	0x000000ff
        /*02c0*/ 	.word	0x00000118
        /*02c4*/ 	.short	0x0100
        /*02c6*/ 	.byte	0x08
	.zero		1


	//   ....[36]....
        /*02c8*/ 	.word	0x000008e0
        /*02cc*/ 	.word	0x000000ff
        /*02d0*/ 	.word	0x00000130
        /*02d4*/ 	.short	0x0100
        /*02d6*/ 	.byte	0x06
	.zero		1


	//   ....[37]....
        /*02d8*/ 	.word	0x00000970
        /*02dc*/ 	.word	0x000000ff
        /*02e0*/ 	.word	0x00000138
        /*02e4*/ 	.short	0x0100
        /*02e6*/ 	.byte	0x06
	.zero		1


	//   ....[38]....
        /*02e8*/ 	.word	0x000016b0
        /*02ec*/ 	.word	0x00000003
        /*02f0*/ 	.word	0x00000000
        /*02f4*/ 	.short	0x010a
        /*02f6*/ 	.byte	0x3f
	.zero		1


	//   ....[39]....
        /*02f8*/ 	.word	0x000016f0
        /*02fc*/ 	.word	0x00000003
        /*0300*/ 	.word	0x00000000
        /*0304*/ 	.short	0x010a
        /*0306*/ 	.byte	0x3f
	.zero		1


	//   ....[40]....
        /*0308*/ 	.word	0x00001950
        /*030c*/ 	.word	0x00000005
        /*0310*/ 	.word	0x00000000
        /*0314*/ 	.short	0x010a
        /*0316*/ 	.byte	0x3f
	.zero		1


	//   ....[41]....
        /*0318*/ 	.word	0x00001990
        /*031c*/ 	.word	0x00000005
        /*0320*/ 	.word	0x00000000
        /*0324*/ 	.short	0x010a
        /*0326*/ 	.byte	0x3f
	.zero		1


	//   ....[42]....
        /*0328*/ 	.word	0x00001a80
        /*032c*/ 	.word	0x00000005
        /*0330*/ 	.word	0x00000000
        /*0334*/ 	.short	0x0101
        /*0336*/ 	.byte	0x3f
	.zero		1


	//   ....[43]....
        /*0338*/ 	.word	0x00001ca0
        /*033c*/ 	.word	0x00000003
        /*0340*/ 	.word	0x00000000
        /*0344*/ 	.short	0x0101
        /*0346*/ 	.byte	0x3f
	.zero		1


	//   ....[44]....
        /*0348*/ 	.word	0x000091b0
        /*034c*/ 	.word	0x00000017
        /*0350*/ 	.word	0x00000090
        /*0354*/ 	.short	0x010a
        /*0356*/ 	.byte	0x3f
	.zero		1


	//   ....[45]....
        /*0358*/ 	.word	0x00009520
        /*035c*/ 	.word	0x00000003
        /*0360*/ 	.word	0x00000138
        /*0364*/ 	.short	0x0101
        /*0366*/ 	.byte	0x3f
	.zero		1


	//   ....[46]....
        /*0368*/ 	.word	0x00009c80
        /*036c*/ 	.word	0x00000007
        /*0370*/ 	.word	0x00000000
        /*0374*/ 	.short	0x010a
        /*0376*/ 	.byte	0x3f
	.zero		1


	//   ....[47]....
        /*0378*/ 	.word	0x00009d00
        /*037c*/ 	.word	0x00000008
        /*0380*/ 	.word	0x00000000
        /*0384*/ 	.short	0x010a
        /*0386*/ 	.byte	0x3f
	.zero		1


	//   ....[48]....
        /*0388*/ 	.word	0x00009d90
        /*038c*/ 	.word	0x00000009
        /*0390*/ 	.word	0x00000000
        /*0394*/ 	.short	0x010a
        /*0396*/ 	.byte	0x3f
	.zero		1


	//   ....[49]....
        /*0398*/ 	.word	0x00009e20
        /*039c*/ 	.word	0x00000008
        /*03a0*/ 	.word	0x00000000
        /*03a4*/ 	.short	0x010a
        /*03a6*/ 	.byte	0x3f
	.zero		1


	//   ....[50]....
        /*03a8*/ 	.word	0x00009eb0
        /*03ac*/ 	.word	0x00000009
        /*03b0*/ 	.word	0x00000000
        /*03b4*/ 	.short	0x010a
        /*03b6*/ 	.byte	0x3f
	.zero		1


	//   ....[51]....
        /*03b8*/ 	.word	0x00009f40
        /*03bc*/ 	.word	0x00000008
        /*03c0*/ 	.word	0x00000000
        /*03c4*/ 	.short	0x010a
        /*03c6*/ 	.byte	0x3f
	.zero		1


	//   ....[52]....
        /*03c8*/ 	.word	0x00009fd0
        /*03cc*/ 	.word	0x00000009
        /*03d0*/ 	.word	0x00000000
        /*03d4*/ 	.short	0x010a
        /*03d6*/ 	.byte	0x3f
	.zero		1


	//   ....[53]....
        /*03d8*/ 	.word	0x0000a060
        /*03dc*/ 	.word	0x00000008
        /*03e0*/ 	.word	0x00000000
        /*03e4*/ 	.short	0x010a
        /*03e6*/ 	.byte	0x3f
	.zero		1


	//   ....[54]....
        /*03e8*/ 	.word	0x0000a0f0
        /*03ec*/ 	.word	0x00000009
        /*03f0*/ 	.word	0x00000000
        /*03f4*/ 	.short	0x010a
        /*03f6*/ 	.byte	0x3f
	.zero		1


	//   ....[55]....
        /*03f8*/ 	.word	0x0000a180
        /*03fc*/ 	.word	0x00000008
        /*0400*/ 	.word	0x00000000
        /*0404*/ 	.short	0x010a
        /*0406*/ 	.byte	0x3f
	.zero		1


	//   ....[56]....
        /*0408*/ 	.word	0x0000a210
        /*040c*/ 	.word	0x00000009
        /*0410*/ 	.word	0x00000000
        /*0414*/ 	.short	0x010a
        /*0416*/ 	.byte	0x3f
	.zero		1


	//   ....[57]....
        /*0418*/ 	.word	0x0000a2a0
        /*041c*/ 	.word	0x00000008
        /*0420*/ 	.word	0x00000000
        /*0424*/ 	.short	0x010a
        /*0426*/ 	.byte	0x3f
	.zero		1


	//   ....[58]....
        /*0428*/ 	.word	0x0000a330
        /*042c*/ 	.word	0x00000009
        /*0430*/ 	.word	0x00000000
        /*0434*/ 	.short	0x010a
        /*0436*/ 	.byte	0x3f
	.zero		1


	//   ....[59]....
        /*0438*/ 	.word	0x0000a3c0
        /*043c*/ 	.word	0x00000008
        /*0440*/ 	.word	0x00000000
        /*0444*/ 	.short	0x010a
        /*0446*/ 	.byte	0x3f
	.zero		1


	//   ....[60]....
        /*0448*/ 	.word	0x0000a450
        /*044c*/ 	.word	0x00000009
        /*0450*/ 	.word	0x00000000
        /*0454*/ 	.short	0x010a
        /*0456*/ 	.byte	0x3f
	.zero		1


	//   ....[61]....
        /*0458*/ 	.word	0x0000a4e0
        /*045c*/ 	.word	0x00000008
        /*0460*/ 	.word	0x00000000
        /*0464*/ 	.short	0x010a
        /*0466*/ 	.byte	0x3f
	.zero		1


	//   ....[62]....
        /*0468*/ 	.word	0x0000a570
        /*046c*/ 	.word	0x0000000b
        /*0470*/ 	.word	0x00000000
        /*0474*/ 	.short	0x010a
        /*0476*/ 	.byte	0x3f
	.zero		1


	//   ....[63]....
        /*0478*/ 	.word	0x0000a600
        /*047c*/ 	.word	0x00000003
        /*0480*/ 	.word	0x00000000
        /*0484*/ 	.short	0x010a
        /*0486*/ 	.byte	0x3f
	.zero		1


	//   ....[64]....
        /*0488*/ 	.word	0x0000a660
        /*048c*/ 	.word	0x00000003
        /*0490*/ 	.word	0x00000000
        /*0494*/ 	.short	0x010a
        /*0496*/ 	.byte	0x3f
	.zero		1


	//   ....[65]....
        /*0498*/ 	.word	0x0000a6b0
        /*049c*/ 	.word	0x00000005
        /*04a0*/ 	.word	0x00000000
        /*04a4*/ 	.short	0x010a
        /*04a6*/ 	.byte	0x3f
	.zero		1


	//   ....[66]....
        /*04a8*/ 	.word	0x0000a780
        /*04ac*/ 	.word	0x00000017
        /*04b0*/ 	.word	0x00000090
        /*04b4*/ 	.short	0x010a
        /*04b6*/ 	.byte	0x3f
	.zero		1


	//   ....[67]....
        /*04b8*/ 	.word	0x0000a850
        /*04bc*/ 	.word	0x00000007
        /*04c0*/ 	.word	0x00000000
        /*04c4*/ 	.short	0x010a
        /*04c6*/ 	.byte	0x3f
	.zero		1


	//   ....[68]....
        /*04c8*/ 	.word	0x0000a8a0
        /*04cc*/ 	.word	0x00000008
        /*04d0*/ 	.word	0x00000000
        /*04d4*/ 	.short	0x010a
        /*04d6*/ 	.byte	0x3f
	.zero		1


	//   ....[69]....
        /*04d8*/ 	.word	0x0000a8f0
        /*04dc*/ 	.word	0x00000009
        /*04e0*/ 	.word	0x00000000
        /*04e4*/ 	.short	0x010a
        /*04e6*/ 	.byte	0x3f
	.zero		1


	//   ....[70]....
        /*04e8*/ 	.word	0x0000a940
        /*04ec*/ 	.word	0x00000008
        /*04f0*/ 	.word	0x00000000
        /*04f4*/ 	.short	0x010a
        /*04f6*/ 	.byte	0x3f
	.zero		1


	//   ....[71]....
        /*04f8*/ 	.word	0x0000a990
        /*04fc*/ 	.word	0x00000009
        /*0500*/ 	.word	0x00000000
        /*0504*/ 	.short	0x010a
        /*0506*/ 	.byte	0x3f
	.zero		1


	//   ....[72]....
        /*0508*/ 	.word	0x0000a9e0
        /*050c*/ 	.word	0x00000008
        /*0510*/ 	.word	0x00000000
        /*0514*/ 	.short	0x010a
        /*0516*/ 	.byte	0x3f
	.zero		1


	//   ....[73]....
        /*0518*/ 	.word	0x0000aa30
        /*051c*/ 	.word	0x00000009
        /*0520*/ 	.word	0x00000000
        /*0524*/ 	.short	0x010a
        /*0526*/ 	.byte	0x3f
	.zero		1


	//   ....[74]....
        /*0528*/ 	.word	0x0000aa80
        /*052c*/ 	.word	0x00000008
        /*0530*/ 	.word	0x00000000
        /*0534*/ 	.short	0x010a
        /*0536*/ 	.byte	0x3f
	.zero		1


	//   ....[75]....
        /*0538*/ 	.word	0x0000aad0
        /*053c*/ 	.word	0x00000009
        /*0540*/ 	.word	0x00000000
        /*0544*/ 	.short	0x010a
        /*0546*/ 	.byte	0x3f
	.zero		1


	//   ....[76]....
        /*0548*/ 	.word	0x0000ab20
        /*054c*/ 	.word	0x00000008
        /*0550*/ 	.word	0x00000000
        /*0554*/ 	.short	0x010a
        /*0556*/ 	.byte	0x3f
	.zero		1


	//   ....[77]....
        /*0558*/ 	.word	0x0000ab70
        /*055c*/ 	.word	0x00000009
        /*0560*/ 	.word	0x00000000
        /*0564*/ 	.short	0x010a
        /*0566*/ 	.byte	0x3f
	.zero		1


	//   ....[78]....
        /*0568*/ 	.word	0x0000abc0
        /*056c*/ 	.word	0x00000008
        /*0570*/ 	.word	0x00000000
        /*0574*/ 	.short	0x010a
        /*0576*/ 	.byte	0x3f
	.zero		1


	//   ....[79]....
        /*0578*/ 	.word	0x0000ac10
        /*057c*/ 	.word	0x00000009
        /*0580*/ 	.word	0x00000000
        /*0584*/ 	.short	0x010a
        /*0586*/ 	.byte	0x3f
	.zero		1


	//   ....[80]....
        /*0588*/ 	.word	0x0000ac60
        /*058c*/ 	.word	0x00000008
        /*0590*/ 	.word	0x00000000
        /*0594*/ 	.short	0x010a
        /*0596*/ 	.byte	0x3f
	.zero		1


	//   ....[81]....
        /*0598*/ 	.word	0x0000acb0
        /*059c*/ 	.word	0x00000009
        /*05a0*/ 	.word	0x00000000
        /*05a4*/ 	.short	0x010a
        /*05a6*/ 	.byte	0x3f
	.zero		1


	//   ....[82]....
        /*05a8*/ 	.word	0x0000ad00
        /*05ac*/ 	.word	0x00000008
        /*05b0*/ 	.word	0x00000000
        /*05b4*/ 	.short	0x010a
        /*05b6*/ 	.byte	0x3f
	.zero		1


	//   ....[83]....
        /*05b8*/ 	.word	0x0000ad50
        /*05bc*/ 	.word	0x0000000b
        /*05c0*/ 	.word	0x00000000
        /*05c4*/ 	.short	0x010a
        /*05c6*/ 	.byte	0x3f
	.zero		1


	//----- nvinfo : EIATTR_NUM_MBARRIERS
	.align		4
.L_35:
        /*05c8*/ 	.byte	0x03, 0x38
        /*05ca*/ 	.short	0x0026


	//----- nvinfo : EIATTR_EXIT_INSTR_OFFSETS
	.align		4
        /*05cc*/ 	.byte	0x04, 0x1c
        /*05ce*/ 	.short	(.L_37 - .L_36)


	//   ....[0]....
.L_36:
        /*05d0*/ 	.word	0x00000b40


	//   ....[1]....
        /*05d4*/ 	.word	0x00001360


	//   ....[2]....
        /*05d8*/ 	.word	0x000088b0


	//   ....[3]....
        /*05dc*/ 	.word	0x00008e10


	//   ....[4]....
        /*05e0*/ 	.word	0x0000a650


	//----- nvinfo : EIATTR_MAX_THREADS
	.align		4
.L_37:
        /*05e4*/ 	.byte	0x04, 0x05
        /*05e6*/ 	.short	(.L_39 - .L_38)
.L_38:
        /*05e8*/ 	.word	0x00000180
        /*05ec*/ 	.word	0x00000001
        /*05f0*/ 	.word	0x00000001


	//----- nvinfo : EIATTR_CRS_STACK_SIZE
	.align		4
.L_39:
        /*05f4*/ 	.byte	0x04, 0x1e
        /*05f6*/ 	.short	(.L_41 - .L_40)
.L_40:
        /*05f8*/ 	.word	0x00000000


	//----- nvinfo : EIATTR_CBANK_PARAM_SIZE
	.align		4
.L_41:
        /*05fc*/ 	.byte	0x03, 0x19
        /*05fe*/ 	.short	0x0470


	//----- nvinfo : EIATTR_PARAM_CBANK
	.align		4
        /*0600*/ 	.byte	0x04, 0x0a
        /*0602*/ 	.short	(.L_43 - .L_42)
	.align		4
.L_42:
        /*0604*/ 	.word	index@(.nv.constant0._ZN7cutlass13device_kernelINS_4gemm6kernel13GemmUniversalIN4cute5tupleIJiiiiEEENS1_10collective13CollectiveMmaINS1_34MainloopSm90TmaGmmaWarpSpecializedILi18ENS5_IJNS4_1CILi8EEENSA_ILi1EEESC_EEENS1_35KernelTmaWarpSpecializedCooperativeEEENS5_IJNSA_ILi128EEENSA_ILi256EEENSA_ILi32EEEEEEaNS5_IJlSC_lEEEaSK_NS4_8TiledMMAINS4_8MMA_AtomIJNS4_4SM904GMMA27MMA_64x256x32_S32S8S8_SS_TNEEEENS4_6LayoutINS5_IJNSA_ILi2EEESC_SC_EEENS5_IJSC_NSA_ILi0EEESU_EEEEENS5_IJNS4_10UnderscoreESX_SX_EEEEENS4_13SM90_TMA_LOADENS4_14ComposedLayoutINS4_7SwizzleILi1ELi4ELi3EEENS4_18smem_ptr_flag_bitsILi8EEENSR_INS5_IJSB_SI_EEENS5_IJSI_SC_EEEEEEEvNS4_8identityENS4_23SM90_TMA_LOAD_MULTICASTES19_vS1A_EENS_8epilogue10collective6detail29Sm90TmaWarpSpecializedAdapterINS1E_15DefaultEpilogueIaSK_SK_NS1D_6thread17LinearCombinationIaLi1EiiLNS1I_9ScaleType4KindE0ELNS_15FloatRoundStyleE2EaEENS1_15EpilogueDefaultEEEEEvvEEEEvNT_6ParamsE)
        /*0608*/ 	.short	0x0210
        /*060a*/ 	.short	0x0470


	//----- nvinfo : EIATTR_SW_WAR
	.align		4
.L_43:
        /*060c*/ 	.byte	0x04, 0x36
        /*060e*/ 	.short	(.L_45 - .L_44)
.L_44:
        /*0610*/ 	.word	0x00000008
.L_45:


//--------------------- .nv.callgraph             --------------------------
	.section	.nv.callgraph,"",@"SHT_CUDA_CALLGRAPH"
	.align	4
	.sectionentsize	8
	.align		4
        /*0000*/ 	.word	0x00000000
	.align		4
        /*0004*/ 	.word	0xffffffff
	.align		4
        /*0008*/ 	.word	index@(_ZN7cutlass13device_kernelINS_4gemm6kernel13GemmUniversalIN4cute5tupleIJiiiiEEENS1_10collective13CollectiveMmaINS1_34MainloopSm90TmaGmmaWarpSpecializedILi18ENS5_IJNS4_1CILi8EEENSA_ILi1EEESC_EEENS1_35KernelTmaWarpSpecializedCooperativeEEENS5_IJNSA_ILi128EEENSA_ILi256EEENSA_ILi32EEEEEEaNS5_IJlSC_lEEEaSK_NS4_8TiledMMAINS4_8MMA_AtomIJNS4_4SM904GMMA27MMA_64x256x32_S32S8S8_SS_TNEEEENS4_6LayoutINS5_IJNSA_ILi2EEESC_SC_EEENS5_IJSC_NSA_ILi0EEESU_EEEEENS5_IJNS4_10UnderscoreESX_SX_EEEEENS4_13SM90_TMA_LOADENS4_14ComposedLayoutINS4_7SwizzleILi1ELi4ELi3EEENS4_18smem_ptr_flag_bitsILi8EEENSR_INS5_IJSB_SI_EEENS5_IJSI_SC_EEEEEEEvNS4_8identityENS4_23SM90_TMA_LOAD_MULTICASTES19_vS1A_EENS_8epilogue10collective6detail29Sm90TmaWarpSpecializedAdapterINS1E_15DefaultEpilogueIaSK_SK_NS1D_6thread17LinearCombinationIaLi1EiiLNS1I_9ScaleType4KindE0ELNS_15FloatRoundStyleE2EaEENS1_15EpilogueDefaultEEEEEvvEEEEvNT_6ParamsE)
	.align		4
        /*000c*/ 	.word	index@(__assertfail)
	.align		4
        /*0010*/ 	.word	0x00000000
	.align		4
        /*0014*/ 	.word	0xfffffffe
	.align		4
        /*0018*/ 	.word	0x00000000
	.align		4
        /*001c*/ 	.word	0xfffffffd
	.align		4
        /*0020*/ 	.word	0x00000000
	.align		4
        /*0024*/ 	.word	0xfffffffc


//--------------------- .nv.constant4             --------------------------
	.section	.nv.constant4,"a",@progbits
	.align	8
	.align		8
.nv.constant4:
        /*0000*/ 	.dword	__assertfail
	.align		8
        /*0008*/ 	.dword	__unnamed_1
	.align		8
        /*0010*/ 	.dword	_ZN40_INTERNAL_87416b42_4_k_cu_c239ad5f_291554cuda3std3__45__cpo5beginE
	.align		8
        /*0018*/ 	.dword	_ZN40_INTERNAL_87416b42_4_k_cu_c239ad5f_291554cuda3std3__45__cpo3endE
	.align		8
        /*0020*/ 	.dword	_ZN40_INTERNAL_87416b42_4_k_cu_c239ad5f_291554cuda3std3__45__cpo6cbeginE
	.align		8
        /*0028*/ 	.dword	_ZN40_INTERNAL_87416b42_4_k_cu_c239ad5f_291554cuda3std3__45__cpo4cendE
	.align		8
        /*0030*/ 	.dword	_ZN40_INTERNAL_87416b42_4_k_cu_c239ad5f_291554cuda3std3__442_GLOBAL__N__87416b42_4_k_cu_c239ad5f_291556ignoreE
	.align		8
        /*0038*/ 	.dword	_ZN40_INTERNAL_87416b42_4_k_cu_c239ad5f_291554cuda3std3__419piecewise_constructE
	.align		8
        /*0040*/ 	.dword	_ZN40_INTERNAL_87416b42_4_k_cu_c239ad5f_291554cuda3std3__48in_placeE
	.align		8
        /*0048*/ 	.dword	_ZN40_INTERNAL_87416b42_4_k_cu_c239ad5f_291554cuda3std6ranges3__45__cpo4swapE
	.align		8
        /*0050*/ 	.dword	_ZN40_INTERNAL_87416b42_4_k_cu_c239ad5f_291554cuda3std6ranges3__45__cpo9iter_moveE
	.align		8
        /*0058*/ 	.dword	_ZN40_INTERNAL_87416b42_4_k_cu_c239ad5f_291554cute7productE
	.align		8
        /*0060*/ 	.dword	_ZN40_INTERNAL_87416b42_4_k_cu_c239ad5f_291554cute1_E
	.align		8
        /*0068*/ 	.dword	$str$22
	.align		8
        /*0070*/ 	.dword	$str$23


//--------------------- .text._ZN7cutlass13device_kernelINS_4gemm6kernel13GemmUniversalIN4cute5tupleIJiiiiEEENS1_10collective13CollectiveMmaINS1_34MainloopSm90TmaGmmaWarpSpecializedILi18ENS5_IJNS4_1CILi8EEENSA_ILi1EEESC_EEENS1_35KernelTmaWarpSpecializedCooperativeEEENS5_IJNSA_ILi128EEENSA_ILi256EEENSA_ILi32EEEEEEaNS5_IJlSC_lEEEaSK_NS4_8TiledMMAINS4_8MMA_AtomIJNS4_4SM904GMMA27MMA_64x256x32_S32S8S8_SS_TNEEEENS4_6LayoutINS5_IJNSA_ILi2EEESC_SC_EEENS5_IJSC_NSA_ILi0EEESU_EEEEENS5_IJNS4_10UnderscoreESX_SX_EEEEENS4_13SM90_TMA_LOADENS4_14ComposedLayoutINS4_7SwizzleILi1ELi4ELi3EEENS4_18smem_ptr_flag_bitsILi8EEENSR_INS5_IJSB_SI_EEENS5_IJSI_SC_EEEEEEEvNS4_8identityENS4_23SM90_TMA_LOAD_MULTICASTES19_vS1A_EENS_8epilogue10collective6detail29Sm90TmaWarpSpecializedAdapterINS1E_15DefaultEpilogueIaSK_SK_NS1D_6thread17LinearCombinationIaLi1EiiLNS1I_9ScaleType4KindE0ELNS_15FloatRoundStyleE2EaEENS1_15EpilogueDefaultEEEEEvvEEEEvNT_6ParamsE --------------------------
	.section	.text._ZN7cutlass13device_kernelINS_4gemm6kernel13GemmUniversalIN4cute5tupleIJiiiiEEENS1_10collective13CollectiveMmaINS1_34MainloopSm90TmaGmmaWarpSpecializedILi18ENS5_IJNS4_1CILi8EEENSA_ILi1EEESC_EEENS1_35KernelTmaWarpSpecializedCooperativeEEENS5_IJNSA_ILi128EEENSA_ILi256EEENSA_ILi32EEEEEEaNS5_IJlSC_lEEEaSK_NS4_8TiledMMAINS4_8MMA_AtomIJNS4_4SM904GMMA27MMA_64x256x32_S32S8S8_SS_TNEEEENS4_6LayoutINS5_IJNSA_ILi2EEESC_SC_EEENS5_IJSC_NSA_ILi0EEESU_EEEEENS5_IJNS4_10UnderscoreESX_SX_EEEEENS4_13SM90_TMA_LOADENS4_14ComposedLayoutINS4_7SwizzleILi1ELi4ELi3EEENS4_18smem_ptr_flag_bitsILi8EEENSR_INS5_IJSB_SI_EEENS5_IJSI_SC_EEEEEEEvNS4_8identityENS4_23SM90_TMA_LOAD_MULTICASTES19_vS1A_EENS_8epilogue10collective6detail29Sm90TmaWarpSpecializedAdapterINS1E_15DefaultEpilogueIaSK_SK_NS1D_6thread17LinearCombinationIaLi1EiiLNS1I_9ScaleType4KindE0ELNS_15FloatRoundStyleE2EaEENS1_15EpilogueDefaultEEEEEvvEEEEvNT_6ParamsE,"ax",@progbits
	.align	128
.text._ZN7cutlass13device_kernelINS_4gemm6kernel13GemmUniversalIN4cute5tupleIJiiiiEEENS1_10collective13CollectiveMmaINS1_34MainloopSm90TmaGmmaWarpSpecializedILi18ENS5_IJNS4_1CILi8EEENSA_ILi1EEESC_EEENS1_35KernelTmaWarpSpecializedCooperativeEEENS5_IJNSA_ILi128EEENSA_ILi256EEENSA_ILi32EEEEEEaNS5_IJlSC_lEEEaSK_NS4_8TiledMMAINS4_8MMA_AtomIJNS4_4SM904GMMA27MMA_64x256x32_S32S8S8_SS_TNEEEENS4_6LayoutINS5_IJNSA_ILi2EEESC_SC_EEENS5_IJSC_NSA_ILi0EEESU_EEEEENS5_IJNS4_10UnderscoreESX_SX_EEEEENS4_13SM90_TMA_LOADENS4_14ComposedLayoutINS4_7SwizzleILi1ELi4ELi3EEENS4_18smem_ptr_flag_bitsILi8EEENSR_INS5_IJSB_SI_EEENS5_IJSI_SC_EEEEEEEvNS4_8identityENS4_23SM90_TMA_LOAD_MULTICASTES19_vS1A_EENS_8epilogue10collective6detail29Sm90TmaWarpSpecializedAdapterINS1E_15DefaultEpilogueIaSK_SK_NS1D_6thread17LinearCombinationIaLi1EiiLNS1I_9ScaleType4KindE0ELNS_15FloatRoundStyleE2EaEENS1_15EpilogueDefaultEEEEEvvEEEEvNT_6ParamsE:
        .type           _ZN7cutlass13device_kernelINS_4gemm6kernel13GemmUniversalIN4cute5tupleIJiiiiEEENS1_10collective13CollectiveMmaINS1_34MainloopSm90TmaGmmaWarpSpecializedILi18ENS5_IJNS4_1CILi8EEENSA_ILi1EEESC_EEENS1_35KernelTmaWarpSpecializedCooperativeEEENS5_IJNSA_ILi128EEENSA_ILi256EEENSA_ILi32EEEEEEaNS5_IJlSC_lEEEaSK_NS4_8TiledMMAINS4_8MMA_AtomIJNS4_4SM904GMMA27MMA_64x256x32_S32S8S8_SS_TNEEEENS4_6LayoutINS5_IJNSA_ILi2EEESC_SC_EEENS5_IJSC_NSA_ILi0EEESU_EEEEENS5_IJNS4_10UnderscoreESX_SX_EEEEENS4_13SM90_TMA_LOADENS4_14ComposedLayoutINS4_7SwizzleILi1ELi4ELi3EEENS4_18smem_ptr_flag_bitsILi8EEENSR_INS5_IJSB_SI_EEENS5_IJSI_SC_EEEEEEEvNS4_8identityENS4_23SM90_TMA_LOAD_MULTICASTES19_vS1A_EENS_8epilogue10collective6detail29Sm90TmaWarpSpecializedAdapterINS1E_15DefaultEpilogueIaSK_SK_NS1D_6thread17LinearCombinationIaLi1EiiLNS1I_9ScaleType4KindE0ELNS_15FloatRoundStyleE2EaEENS1_15EpilogueDefaultEEEEEvvEEEEvNT_6ParamsE,@function
        .size           _ZN7cutlass13device_kernelINS_4gemm6kernel13GemmUniversalIN4cute5tupleIJiiiiEEENS1_10collective13CollectiveMmaINS1_34MainloopSm90TmaGmmaWarpSpecializedILi18ENS5_IJNS4_1CILi8EEENSA_ILi1EEESC_EEENS1_35KernelTmaWarpSpecializedCooperativeEEENS5_IJNSA_ILi128EEENSA_ILi256EEENSA_ILi32EEEEEEaNS5_IJlSC_lEEEaSK_NS4_8TiledMMAINS4_8MMA_AtomIJNS4_4SM904GMMA27MMA_64x256x32_S32S8S8_SS_TNEEEENS4_6LayoutINS5_IJNSA_ILi2EEESC_SC_EEENS5_IJSC_NSA_ILi0EEESU_EEEEENS5_IJNS4_10UnderscoreESX_SX_EEEEENS4_13SM90_TMA_LOADENS4_14ComposedLayoutINS4_7SwizzleILi1ELi4ELi3EEENS4_18smem_ptr_flag_bitsILi8EEENSR_INS5_IJSB_SI_EEENS5_IJSI_SC_EEEEEEEvNS4_8identityENS4_23SM90_TMA_LOAD_MULTICASTES19_vS1A_EENS_8epilogue10collective6detail29Sm90TmaWarpSpecializedAdapterINS1E_15DefaultEpilogueIaSK_SK_NS1D_6thread17LinearCombinationIaLi1EiiLNS1I_9ScaleType4KindE0ELNS_15FloatRoundStyleE2EaEENS1_15EpilogueDefaultEEEEEvvEEEEvNT_6ParamsE,(.L_x_360 - _ZN7cutlass13device_kernelINS_4gemm6kernel13GemmUniversalIN4cute5tupleIJiiiiEEENS1_10collective13CollectiveMmaINS1_34MainloopSm90TmaGmmaWarpSpecializedILi18ENS5_IJNS4_1CILi8EEENSA_ILi1EEESC_EEENS1_35KernelTmaWarpSpecializedCooperativeEEENS5_IJNSA_ILi128EEENSA_ILi256EEENSA_ILi32EEEEEEaNS5_IJlSC_lEEEaSK_NS4_8TiledMMAINS4_8MMA_AtomIJNS4_4SM904GMMA27MMA_64x256x32_S32S8S8_SS_TNEEEENS4_6LayoutINS5_IJNSA_ILi2EEESC_SC_EEENS5_IJSC_NSA_ILi0EEESU_EEEEENS5_IJNS4_10UnderscoreESX_SX_EEEEENS4_13SM90_TMA_LOADENS4_14ComposedLayoutINS4_7SwizzleILi1ELi4ELi3EEENS4_18smem_ptr_flag_bitsILi8EEENSR_INS5_IJSB_SI_EEENS5_IJSI_SC_EEEEEEEvNS4_8identityENS4_23SM90_TMA_LOAD_MULTICASTES19_vS1A_EENS_8epilogue10collective6detail29Sm90TmaWarpSpecializedAdapterINS1E_15DefaultEpilogueIaSK_SK_NS1D_6thread17LinearCombinationIaLi1EiiLNS1I_9ScaleType4KindE0ELNS_15FloatRoundStyleE2EaEENS1_15EpilogueDefaultEEEEEvvEEEEvNT_6ParamsE)
        .other          _ZN7cutlass13device_kernelINS_4gemm6kernel13GemmUniversalIN4cute5tupleIJiiiiEEENS1_10collective13CollectiveMmaINS1_34MainloopSm90TmaGmmaWarpSpecializedILi18ENS5_IJNS4_1CILi8EEENSA_ILi1EEESC_EEENS1_35KernelTmaWarpSpecializedCooperativeEEENS5_IJNSA_ILi128EEENSA_ILi256EEENSA_ILi32EEEEEEaNS5_IJlSC_lEEEaSK_NS4_8TiledMMAINS4_8MMA_AtomIJNS4_4SM904GMMA27MMA_64x256x32_S32S8S8_SS_TNEEEENS4_6LayoutINS5_IJNSA_ILi2EEESC_SC_EEENS5_IJSC_NSA_ILi0EEESU_EEEEENS5_IJNS4_10UnderscoreESX_SX_EEEEENS4_13SM90_TMA_LOADENS4_14ComposedLayoutINS4_7SwizzleILi1ELi4ELi3EEENS4_18smem_ptr_flag_bitsILi8EEENSR_INS5_IJSB_SI_EEENS5_IJSI_SC_EEEEEEEvNS4_8identityENS4_23SM90_TMA_LOAD_MULTICASTES19_vS1A_EENS_8epilogue10collective6detail29Sm90TmaWarpSpecializedAdapterINS1E_15DefaultEpilogueIaSK_SK_NS1D_6thread17LinearCombinationIaLi1EiiLNS1I_9ScaleType4KindE0ELNS_15FloatRoundStyleE2EaEENS1_15EpilogueDefaultEEEEEvvEEEEvNT_6ParamsE,@"STO_CUDA_ENTRY STV_DEFAULT"
_ZN7cutlass13device_kernelINS_4gemm6kernel13GemmUniversalIN4cute5tupleIJiiiiEEENS1_10collective13CollectiveMmaINS1_34MainloopSm90TmaGmmaWarpSpecializedILi18ENS5_IJNS4_1CILi8EEENSA_ILi1EEESC_EEENS1_35KernelTmaWarpSpecializedCooperativeEEENS5_IJNSA_ILi128EEENSA_ILi256EEENSA_ILi32EEEEEEaNS5_IJlSC_lEEEaSK_NS4_8TiledMMAINS4_8MMA_AtomIJNS4_4SM904GMMA27MMA_64x256x32_S32S8S8_SS_TNEEEENS4_6LayoutINS5_IJNSA_ILi2EEESC_SC_EEENS5_IJSC_NSA_ILi0EEESU_EEEEENS5_IJNS4_10UnderscoreESX_SX_EEEEENS4_13SM90_TMA_LOADENS4_14ComposedLayoutINS4_7SwizzleILi1ELi4ELi3EEENS4_18smem_ptr_flag_bitsILi8EEENSR_INS5_IJSB_SI_EEENS5_IJSI_SC_EEEEEEEvNS4_8identityENS4_23SM90_TMA_LOAD_MULTICASTES19_vS1A_EENS_8epilogue10collective6detail29Sm90TmaWarpSpecializedAdapterINS1E_15DefaultEpilogueIaSK_SK_NS1D_6thread17LinearCombinationIaLi1EiiLNS1I_9ScaleType4KindE0ELNS_15FloatRoundStyleE2EaEENS1_15EpilogueDefaultEEEEEvvEEEEvNT_6ParamsE:
[----:B------:R-:W0:Y:S01]  /*0000*/  LDC R1, c[0x0][0x28] ;  /* 0x00000a00ff017b82 */ /* 0x000e220000000800 */
[----:B------:R-:W1:Y:S01]  /*0010*/  S2R R18, SR_TID.X ;  /* 0x0000000000127919 */ /* 0x000e620000002100 */
[----:B------:R-:W-:Y:S01]  /*0020*/  ELECT P0, URZ, PT ;  /* 0x00000000003f782f */ /* 0x000fe20003800000 */
[----:B------:R-:W-:Y:S01]  /*0030*/  BSSY B0, `(.L_x_0) ;  /* 0x000000f000007945 */ /* 0x000fe20003800000 */
[--C-:B-1----:R-:W-:Y:S02]  /*0040*/  SHF.R.U32.HI R0, RZ, 0x5, R18.reuse ;  /* 0x00000005ff007819 */ /* 0x102fe40000011612 */
[----:B------:R-:W-:-:S03]  /*0050*/  SHF.R.U32.HI R3, RZ, 0x7, R18 ;  /* 0x00000007ff037819 */ /* 0x000fc60000011612 */
[----:B------:R-:W1:Y:S04]  /*0060*/  SHFL.IDX PT, R2, R0, RZ, 0x1f ;  /* 0x00001fff00027589 */ /* 0x000e6800000e0000 */
[----:B------:R2:W3:Y:S01]  /*0070*/  SHFL.IDX PT, R5, R3, RZ, 0x1f ;  /* 0x00001fff03057589 */ /* 0x0004e200000e0000 */
[----:B-1----:R-:W-:-:S13]  /*0080*/  ISETP.NE.OR P0, PT, R2, RZ, !P0 ;  /* 0x000000ff0200720c */ /* 0x002fda0004705670 */
[----:B0-23--:R-:W-:Y:S05]  /*0090*/  @P0 BRA `(.L_x_1) ;  /* 0x0000000000200947 */ /* 0x00dfea0003800000 */
[----:B------:R-:W-:Y:S02]  /*00a0*/  ULDC.64 UR4, c[0x0][0x198] ;  /* 0x0000660000047ab9 */ /* 0x000fe40000000a00 */
[----:B------:R-:W-:Y:S02]  /*00b0*/  UIADD3 UR6, UP0, UR4, 0xf0, URZ ;  /* 0x000000f004067890 */ /* 0x000fe4000ff1e03f */
[----:B------:R-:W-:Y:S02]  /*00c0*/  UIADD3 UR4, UP1, UR4, 0x1f0, URZ ;  /* 0x000001f004047890 */ /* 0x000fe4000ff3e03f */
[----:B------:R-:W-:Y:S02]  /*00d0*/  UIADD3.X UR7, URZ, UR5, URZ, UP0, !UPT ;  /* 0x000000053f077290 */ /* 0x000fe400087fe43f */
[----:B------:R-:W-:-:S07]  /*00e0*/  UIADD3.X UR5, URZ, UR5, URZ, UP1, !UPT ;  /* 0x000000053f057290 */ /* 0x000fce0008ffe43f */
[----:B------:R0:W-:Y:S02]  /*00f0*/  UTMACCTL.PF [UR6] ;  /* 0x00000000060079b9 */ /* 0x0001e40008040000 */
[----:B------:R0:W-:Y:S02]  /*0100*/  UTMACCTL.PF [UR4] ;  /* 0x00000000040079b9 */ /* 0x0001e40008040000 */
[----:B0-----:R-:W-:Y:S01]  /*0110*/  NOP ;  /* 0x0000000000007918 */ /* 0x001fe20000000000 */
.L_x_1:
[----:B------:R-:W-:Y:S05]  /*0120*/  BSYNC B0 ;  /* 0x0000000000007941 */ /* 0x000fea0003800000 */
.L_x_0:
[----:B------:R-:W0:Y:S01]  /*0130*/  SHFL.IDX PT, R3, R0, RZ, 0x1f ;  /* 0x00001fff00037589 */ /* 0x000e2200000e0000 */
[----:B------:R-:W-:-:S04]  /*0140*/  SHF.R.S32.HI R7, RZ, 0x1f, R18 ;  /* 0x0000001fff077819 */ /* 0x000fc80000011412 */
[----:B------:R-:W-:-:S04]  /*0150*/  LEA.HI R7, R7, R18, RZ, 0x7 ;  /* 0x0000001207077211 */ /* 0x000fc800078f38ff */
[----:B------:R-:W-:Y:S02]  /*0160*/  LOP3.LUT R7, R7, 0xffffff80, RZ, 0xc0, !PT ;  /* 0xffffff8007077812 */ /* 0x000fe400078ec0ff */
[----:B0-----:R-:W-:-:S13]  /*0170*/  ISETP.NE.AND P0, PT, R3, RZ, PT ;  /* 0x000000ff0300720c */ /* 0x001fda0003f05270 */
[----:B------:R-:W-:Y:S05]  /*0180*/  @P0 BRA `(.L_x_2) ;  /* 0x0000000000d40947 */ /* 0x000fea0003800000 */
[----:B------:R-:W-:Y:S01]  /*0190*/  ELECT P0, URZ, PT ;  /* 0x00000000003f782f */ /* 0x000fe20003800000 */
[----:B------:R-:W-:-:S12]  /*01a0*/  BSSY B0, `(.L_x_2) ;  /* 0x0000033000007945 */ /* 0x000fd80003800000 */
[----:B------:R-:W-:Y:S05]  /*01b0*/  @!P0 BRA `(.L_x_3) ;  /* 0x0000000000c48947 */ /* 0x000fea0003800000 */
[----:B------:R-:W0:Y:S01]  /*01c0*/  S2UR UR8, SR_CgaCtaId ;  /* 0x00000000000879c3 */ /* 0x000e220000008800 */
[----:B------:R-:W-:Y:S01]  /*01d0*/  UMOV UR4, 0x400 ;  /* 0x0000040000047882 */ /* 0x000fe20000000000 */
[----:B------:R-:W-:Y:S01]  /*01e0*/  UMOV UR5, 0x1 ;  /* 0x0000000100057882 */ /* 0x000fe20000000000 */
[----:B------:R-:W-:Y:S02]  /*01f0*/  UMOV UR6, 0x10 ;  /* 0x0000001000067882 */ /* 0x000fe40000000000 */
[----:B------:R-:W-:-:S04]  /*0200*/  UIADD3 UR6, -UR6, 0x100000, URZ ;  /* 0x0010000006067890 */ /* 0x000fc8000fffe13f */
[----:B------:R-:W-:Y:S02]  /*0210*/  USHF.L.U32 UR7, UR6, 0xb, URZ ;  /* 0x0000000b06077899 */ /* 0x000fe4000800063f */
[----:B------:R-:W-:Y:S02]  /*0220*/  USHF.L.U32 UR6, UR6, 0x1, URZ ;  /* 0x0000000106067899 */ /* 0x000fe4000800063f */
[----:B0-----:R-:W-:Y:S02]  /*0230*/  ULEA UR8, UR8, UR4, 0x18 ;  /* 0x0000000408087291 */ /* 0x001fe4000f8ec03f */
[----:B------:R-:W-:-:S04]  /*0240*/  UIADD3 UR4, -UR5, 0x100000, URZ ;  /* 0x0010000005047890 */ /* 0x000fc8000fffe13f */
[----:B------:R-:W-:Y:S02]  /*0250*/  USHF.L.U32 UR5, UR4, 0xb, URZ ;  /* 0x0000000b04057899 */ /* 0x000fe4000800063f */
[----:B------:R-:W-:Y:S01]  /*0260*/  USHF.L.U32 UR4, UR4, 0x1, URZ ;  /* 0x0000000104047899 */ /* 0x000fe2000800063f */
[----:B------:R-:W0:Y:S11]  /*0270*/  FENCE.VIEW.ASYNC.S ;  /* 0x00000000000073c6 */ /* 0x000e360000000000 */
[----:B0-----:R0:W1:Y:S01]  /*0280*/  SYNCS.EXCH.64 URZ, [UR8], UR4 ;  /* 0x00000004083f75b2 */ /* 0x0010620008000100 */
[----:B------:R0:W2:Y:S01]  /*0290*/  SYNCS.EXCH.64 URZ, [UR8+0x90], UR6 ;  /* 0x00009006083f75b2 */ /* 0x0000a20008000100 */
[----:B------:R0:W3:Y:S01]  /*02a0*/  SYNCS.EXCH.64 URZ, [UR8+0x8], UR4 ;  /* 0x00000804083f75b2 */ /* 0x0000e20008000100 */
[----:B------:R0:W4:Y:S01]  /*02b0*/  SYNCS.EXCH.64 URZ, [UR8+0x98], UR6 ;  /* 0x00009806083f75b2 */ /* 0x0001220008000100 */
[----:B------:R0:W0:Y:S01]  /*02c0*/  SYNCS.EXCH.64 URZ, [UR8+0x10], UR4 ;  /* 0x00001004083f75b2 */ /* 0x0000220008000100 */
        /* <DEDUP_REMOVED lines=31> */
[----:B-1234-:R-:W-:Y:S01]  /*04c0*/  NOP ;  /* 0x0000000000007918 */ /* 0x01efe20000000000 */
.L_x_3:
[----:B0-----:R-:W-:Y:S05]  /*04d0*/  BSYNC B0 ;  /* 0x0000000000007941 */ /* 0x001fea0003800000 */
.L_x_2:
[----:B------:R-:W0:Y:S01]  /*04e0*/  SHFL.IDX PT, R0, R0, RZ, 0x1f ;  /* 0x00001fff00007589 */ /* 0x000e2200000e0000 */
[----:B------:R-:W1:Y:S01]  /*04f0*/  S2UR UR8, SR_CTAID.X ;  /* 0x00000000000879c3 */ /* 0x000e620000002500 */
[----:B------:R-:W-:Y:S01]  /*0500*/  IMAD.IADD R6, R18, 0x1, -R7 ;  /* 0x0000000112067824 */ /* 0x000fe200078e0a07 */
[----:B------:R-:W-:Y:S01]  /*0510*/  SHF.R.S32.HI R10, RZ, 0x1f, R3 ;  /* 0x0000001fff0a7819 */ /* 0x000fe20000011403 */
[----:B------:R-:W2:Y:S01]  /*0520*/  S2R R4, SR_CTAID.Y ;  /* 0x0000000000047919 */ /* 0x000ea20000002600 */
[----:B------:R-:W-:Y:S01]  /*0530*/  ELECT P0, URZ, PT ;  /* 0x00000000003f782f */ /* 0x000fe20003800000 */
[----:B------:R-:W-:Y:S01]  /*0540*/  NOP ;  /* 0x0000000000007918 */ /* 0x000fe20000000000 */
[----:B------:R-:W-:Y:S01]  /*0550*/  SHF.R.S32.HI R7, RZ, 0x1f, R6 ;  /* 0x0000001fff077819 */ /* 0x000fe20000011406 */
[----:B------:R-:W-:Y:S01]  /*0560*/  ULDC UR4, c[0x0][0x150] ;  /* 0x0000540000047ab9 */ /* 0x000fe20000000800 */
[----:B------:R-:W-:Y:S01]  /*0570*/  LEA.HI R10, R10, R3, RZ, 0x2 ;  /* 0x000000030a0a7211 */ /* 0x000fe200078f10ff */
[----:B------:R-:W3:Y:S01]  /*0580*/  LDC R9, c[0x0][0x144] ;  /* 0x00005100ff097b82 */ /* 0x000ee20000000800 */
[----:B------:R-:W-:Y:S01]  /*0590*/  LEA.HI R7, R7, R6, RZ, 0x3 ;  /* 0x0000000607077211 */ /* 0x000fe200078f18ff */
[----:B------:R-:W-:Y:S01]  /*05a0*/  NOP ;  /* 0x0000000000007918 */ /* 0x000fe20000000000 */
[----:B------:R-:W-:Y:S01]  /*05b0*/  LOP3.LUT R10, R10, 0x3ffffffc, RZ, 0xc0, !PT ;  /* 0x3ffffffc0a0a7812 */ /* 0x000fe200078ec0ff */
[----:B------:R-:W-:Y:S01]  /*05c0*/  IMAD.MOV.U32 R23, RZ, RZ, 0x1 ;  /* 0x00000001ff177424 */ /* 0x000fe200078e00ff */
[----:B------:R-:W-:-:S02]  /*05d0*/  SHF.R.S32.HI R8, RZ, 0x3, R7 ;  /* 0x00000003ff087819 */ /* 0x000fc40000011407 */
[----:B------:R-:W-:Y:S01]  /*05e0*/  SHF.R.S32.HI R7, RZ, 0x1f, R7 ;  /* 0x0000001fff077819 */ /* 0x000fe20000011407 */
[----:B------:R-:W-:Y:S01]  /*05f0*/  IMAD.IADD R10, R3, 0x1, -R10 ;  /* 0x00000001030a7824 */ /* 0x000fe200078e0a0a */
[----:B------:R-:W4:Y:S01]  /*0600*/  LDC R12, c[0x0][0x140] ;  /* 0x00005000ff0c7b82 */ /* 0x000f220000000800 */
[----:B------:R-:W-:Y:S02]  /*0610*/  ISETP.NE.AND P3, PT, R5, RZ, PT ;  /* 0x000000ff0500720c */ /* 0x000fe40003f65270 */
[----:B------:R-:W-:Y:S02]  /*0620*/  LEA.HI R7, R7, R8, RZ, 0x2 ;  /* 0x0000000807077211 */ /* 0x000fe400078f10ff */
[----:B0-----:R-:W-:Y:S02]  /*0630*/  ISETP.NE.OR P0, PT, R0, RZ, !P0 ;  /* 0x000000ff0000720c */ /* 0x001fe40004705670 */
[----:B------:R-:W-:Y:S02]  /*0640*/  LOP3.LUT R7, R7, 0xfffffffc, RZ, 0xc0, !PT ;  /* 0xfffffffc07077812 */ /* 0x000fe400078ec0ff */
[----:B-1----:R-:W-:-:S03]  /*0650*/  I2FP.F32.U32 R0, UR8 ;  /* 0x0000000800007c45 */ /* 0x002fc60008201000 */
[----:B------:R-:W-:Y:S02]  /*0660*/  IMAD.IADD R7, R8, 0x1, -R7 ;  /* 0x0000000108077824 */ /* 0x000fe400078e0a07 */
[----:B------:R-:W-:Y:S01]  /*0670*/  FMUL R0, R0, UR4 ;  /* 0x0000000400007c20 */ /* 0x000fe20008400000 */
[----:B------:R-:W-:Y:S01]  /*0680*/  ULDC UR4, c[0x0][0x154] ;  /* 0x0000550000047ab9 */ /* 0x000fe20000000800 */
[----:B------:R-:W-:Y:S01]  /*0690*/  IMAD R7, R10, 0x4, R7 ;  /* 0x000000040a077824 */ /* 0x000fe200078e0207 */
[----:B--2---:R-:W-:Y:S01]  /*06a0*/  I2FP.F32.U32 R8, R4 ;  /* 0x0000000400087245 */ /* 0x004fe20000201000 */
[----:B------:R-:W-:Y:S01]  /*06b0*/  VOTEU.ALL UP0, P0 ;  /* 0x00000000003f7886 */ /* 0x000fe20000000000 */
[----:B------:R-:W-:Y:S01]  /*06c0*/  VOTEU.ALL UP1, P0 ;  /* 0x00000000003f7886 */ /* 0x000fe20000020000 */
[----:B------:R-:W0:Y:S01]  /*06d0*/  F2I.U32.TRUNC.NTZ R0, R0 ;  /* 0x0000000000007305 */ /* 0x000e22000020f000 */
[C---:B------:R-:W-:Y:S02]  /*06e0*/  IMAD.SHL.U32 R152, R7.reuse, 0x4, RZ ;  /* 0x0000000407987824 */ /* 0x040fe400078e00ff */
[----:B------:R-:W-:Y:S01]  /*06f0*/  FMUL R10, R8, UR4 ;  /* 0x00000004080a7c20 */ /* 0x000fe20008400000 */
[----:B------:R-:W1:Y:S01]  /*0700*/  @!UP0 S2UR UR7, SR_CgaCtaId ;  /* 0x00000000000789c3 */ /* 0x000e620000008800 */
[----:B------:R-:W-:Y:S01]  /*0710*/  UMOV UR4, 0x20 ;  /* 0x0000002000047882 */ /* 0x000fe20000000000 */
[----:B------:R-:W-:Y:S01]  /*0720*/  @!UP0 UMOV UR6, 0x400 ;  /* 0x0000040000068882 */ /* 0x000fe20000000000 */
[----:B------:R-:W-:Y:S01]  /*0730*/  LOP3.LUT R152, R7, 0xc, R152, 0x78, !PT ;  /* 0x0000000c07987812 */ /* 0x000fe200078e7898 */
[----:B------:R-:W-:-:S04]  /*0740*/  @!UP0 UIADD3 UR4, -UR4, 0x100000, URZ ;  /* 0x0010000004048890 */ /* 0x000fc8000fffe13f */
[----:B------:R-:W-:Y:S02]  /*0750*/  @!UP0 USHF.L.U32 UR5, UR4, 0xb, URZ ;  /* 0x0000000b04058899 */ /* 0x000fe4000800063f */
[----:B------:R-:W-:Y:S01]  /*0760*/  @!UP0 USHF.L.U32 UR4, UR4, 0x1, URZ ;  /* 0x0000000104048899 */ /* 0x000fe2000800063f */
[----:B------:R-:W2:Y:S01]  /*0770*/  F2I.U32.TRUNC.NTZ R10, R10 ;  /* 0x0000000a000a7305 */ /* 0x000ea2000020f000 */
[----:B----4-:R-:W-:Y:S02]  /*0780*/  ISETP.EQ.U32.AND P2, PT, R12, 0x1, PT ;  /* 0x000000010c00780c */ /* 0x010fe40003f42070 */
[----:B------:R-:W-:Y:S01]  /*0790*/  SHF.R.S32.HI R3, RZ, 0x1f, R152 ;  /* 0x0000001fff037819 */ /* 0x000fe20000011498 */
[----:B------:R-:W4:Y:S01]  /*07a0*/  LDC R7, c[0x0][0x148] ;  /* 0x00005200ff077b82 */ /* 0x000f220000000800 */
[----:B0-----:R-:W-:Y:S02]  /*07b0*/  IMAD.MOV R14, RZ, RZ, -R0 ;  /* 0x000000ffff0e7224 */ /* 0x001fe400078e0a00 */
[----:B------:R-:W-:-:S02]  /*07c0*/  LEA.HI R8, R3, R152, RZ, 0x3 ;  /* 0x0000009803087211 */ /* 0x000fc400078f18ff */
[----:B---3--:R-:W-:Y:S02]  /*07d0*/  IMAD R3, R9, R14, UR8 ;  /* 0x0000000809037e24 */ /* 0x008fe4000f8e020e */
[----:B------:R-:W-:Y:S02]  /*07e0*/  LOP3.LUT R11, R8, 0xfffffff8, RZ, 0xc0, !PT ;  /* 0xfffffff8080b7812 */ /* 0x000fe400078ec0ff */
[----:B------:R-:W-:Y:S01]  /*07f0*/  SHF.R.S32.HI R9, RZ, 0x1f, R2 ;  /* 0x0000001fff097819 */ /* 0x000fe20000011402 */
[----:B--2---:R-:W-:Y:S02]  /*0800*/  IMAD.MOV R24, RZ, RZ, -R10 ;  /* 0x000000ffff187224 */ /* 0x004fe400078e0a0a */
[----:B------:R-:W-:Y:S01]  /*0810*/  IMAD.IADD R0, R152, 0x1, -R11 ;  /* 0x0000000198007824 */ /* 0x000fe200078e0a0b */
[----:B------:R-:W-:Y:S01]  /*0820*/  LEA.HI R9, R9, R2, RZ, 0x2 ;  /* 0x0000000209097211 */ /* 0x000fe200078f10ff */
[----:B-1----:R-:W-:Y:S01]  /*0830*/  @!UP0 ULEA UR6, UR7, UR6, 0x18 ;  /* 0x0000000607068291 */ /* 0x002fe2000f8ec03f */
[----:B------:R-:W-:-:S02]  /*0840*/  VOTEU.ALL UP0, P0 ;  /* 0x00000000003f7886 */ /* 0x000fc40000000000 */
[----:B------:R-:W-:Y:S02]  /*0850*/  LOP3.LUT R9, R9, 0xfffffffc, RZ, 0xc0, !PT ;  /* 0xfffffffc09097812 */ /* 0x000fe400078ec0ff */
[----:B------:R-:W-:Y:S02]  /*0860*/  ISETP.NE.AND P4, PT, R0, R3, PT ;  /* 0x000000030000720c */ /* 0x000fe40003f85270 */
[----:B------:R-:W-:Y:S01]  /*0870*/  LOP3.LUT P0, RZ, R6, 0x7, RZ, 0xc0, !PT ;  /* 0x0000000706ff7812 */ /* 0x000fe2000780c0ff */
[----:B------:R-:W-:Y:S02]  /*0880*/  IMAD.IADD R0, R2, 0x1, -R9 ;  /* 0x0000000102007824 */ /* 0x000fe400078e0a09 */
[----:B----4-:R-:W-:Y:S01]  /*0890*/  IMAD R9, R7, R24, R4 ;  /* 0x0000001807097224 */ /* 0x010fe200078e0204 */
[----:B------:R-:W-:Y:S01]  /*08a0*/  ISETP.LT.U32.AND P0, PT, R152, 0x8, !P0 ;  /* 0x000000089800780c */ /* 0x000fe20004701070 */
[----:B------:R-:W-:Y:S01]  /*08b0*/  VIADD R6, R5, 0xffffffff ;  /* 0xffffffff05067836 */ /* 0x000fe20000000000 */
[----:B------:R-:W-:Y:S01]  /*08c0*/  ISETP.NE.AND P1, PT, R0, 0x3, PT ;  /* 0x000000030000780c */ /* 0x000fe20003f25270 */
[----:B------:R-:W0:Y:S02]  /*08d0*/  FENCE.VIEW.ASYNC.S ;  /* 0x00000000000073c6 */ /* 0x000e240000000000 */
[----:B0-----:R0:W1:Y:S01]  /*08e0*/  @!UP0 SYNCS.EXCH.64 URZ, [UR6+0x130], UR4 ;  /* 0x00013004063f85b2 */ /* 0x0010620008000100 */
[----:B------:R-:W-:-:S02]  /*08f0*/  SEL R2, RZ, 0x1, !P0 ;  /* 0x00000001ff027807 */ /* 0x000fc40004000000 */
[----:B------:R-:W-:Y:S02]  /*0900*/  ISETP.EQ.OR P1, PT, R0, RZ, !P1 ;  /* 0x000000ff0000720c */ /* 0x000fe40004f22670 */
[----:B------:R-:W-:Y:S02]  /*0910*/  @P4 SHF.R.S32.HI R8, RZ, 0x3, R8 ;  /* 0x00000003ff084819 */ /* 0x000fe40000011408 */
[----:B------:R-:W-:Y:S02]  /*0920*/  ISETP.EQ.AND P1, PT, R5, RZ, P1 ;  /* 0x000000ff0500720c */ /* 0x000fe40000f22270 */
[----:B------:R-:W-:Y:S02]  /*0930*/  @P4 ISETP.NE.AND P5, PT, R8, R9, PT ;  /* 0x000000090800420c */ /* 0x000fe40003fa5270 */
[----:B------:R-:W-:Y:S02]  /*0940*/  ISETP.GE.U32.AND P6, PT, R6, 0x2, PT ;  /* 0x000000020600780c */ /* 0x000fe40003fc6070 */
[----:B------:R-:W-:-:S02]  /*0950*/  @P4 SEL R23, RZ, 0x1, P5 ;  /* 0x00000001ff174807 */ /* 0x000fc40002800000 */
[----:B------:R-:W-:Y:S01]  /*0960*/  SEL R19, RZ, 0x1, !P1 ;  /* 0x00000001ff137807 */ /* 0x000fe20004800000 */
[----:B------:R0:W2:Y:S01]  /*0970*/  @!UP1 SYNCS.EXCH.64 URZ, [UR6+0x138], UR4 ;  /* 0x00013804063f95b2 */ /* 0x0000a20008000100 */
[----:B------:R-:W-:Y:S01]  /*0980*/  LOP3.LUT R23, R23, R2, RZ, 0xc0, !PT ;  /* 0x0000000217177212 */ /* 0x000fe200078ec0ff */
[----:B------:R-:W-:Y:S01]  /*0990*/  NOP ;  /* 0x0000000000007918 */ /* 0x000fe20000000000 */
[----:B------:R-:W-:Y:S01]  /*09a0*/  SEL R19, R19, 0x2, P6 ;  /* 0x0000000213137807 */ /* 0x000fe20003000000 */
[----:B------:R-:W-:Y:S06]  /*09b0*/  @!P2 BRA `(.L_x_4) ;  /* 0x000000000008a947 */ /* 0x000fec0003800000 */
[----:B-12---:R-:W-:Y:S01]  /*09c0*/  UCGABAR_ARV ;  /* 0x00000000000079c7 */ /* 0x006fe20008000000 */
[----:B------:R-:W-:Y:S05]  /*09d0*/  BRA `(.L_x_5) ;  /* 0x0000000000047947 */ /* 0x000fea0003800000 */
.L_x_4:
[----:B-12---:R-:W-:Y:S01]  /*09e0*/  NOP ;  /* 0x0000000000007918 */ /* 0x006fe20000000000 */
.L_x_5:
[----:B------:R-:W1:Y:S01]  /*09f0*/  LDC R2, c[0x0][0x65c] ;  /* 0x00019700ff027b82 */ /* 0x000e620000000800 */
[----:B------:R-:W-:Y:S02]  /*0a00*/  IMAD.U32 R8, RZ, RZ, UR8 ;  /* 0x00000008ff087e24 */ /* 0x000fe4000f8e00ff */
[----:B------:R-:W-:Y:S01]  /*0a10*/  IMAD.MOV.U32 R9, RZ, RZ, RZ ;  /* 0x000000ffff097224 */ /* 0x000fe200078e00ff */
[----:B-1----:R-:W-:-:S04]  /*0a20*/  ISETP.NE.AND P1, PT, R2, 0x1, PT ;  /* 0x000000010200780c */ /* 0x002fc80003f25270 */
[----:B------:R-:W-:-:S09]  /*0a30*/  P2R R5, PR, RZ, 0x2 ;  /* 0x00000002ff057803 */ /* 0x000fd20000000000 */
[----:B------:R-:W1:Y:S01]  /*0a40*/  @P1 LDC R17, c[0x0][0x10] ;  /* 0x00000400ff111b82 */ /* 0x000e620000000800 */
[----:B------:R-:W-:Y:S02]  /*0a50*/  @P1 IMAD.MOV.U32 R5, RZ, RZ, RZ ;  /* 0x000000ffff051224 */ /* 0x000fe400078e00ff */
[----:B------:R-:W-:-:S05]  /*0a60*/  @P1 IMAD.MOV.U32 R13, RZ, RZ, RZ ;  /* 0x000000ffff0d1224 */ /* 0x000fca00078e00ff */
[----:B------:R-:W2:Y:S01]  /*0a70*/  @!P1 LDC R11, c[0x0][0xc] ;  /* 0x00000300ff0b9b82 */ /* 0x000ea20000000800 */
[----:B-1----:R-:W-:-:S04]  /*0a80*/  @P1 IMAD.WIDE.U32 R16, R17, UR8, R4 ;  /* 0x0000000811101c25 */ /* 0x002fc8000f8e0004 */
[----:B------:R-:W-:Y:S02]  /*0a90*/  @P1 IMAD.IADD R17, R17, 0x1, R13 ;  /* 0x0000000111111824 */ /* 0x000fe400078e020d */
[----:B--2---:R-:W-:-:S04]  /*0aa0*/  @!P1 IMAD.WIDE.U32 R8, R4, R11, R8 ;  /* 0x0000000b04089225 */ /* 0x004fc800078e0008 */
[----:B------:R-:W-:Y:S02]  /*0ab0*/  @!P1 IMAD.MOV.U32 R16, RZ, RZ, R8 ;  /* 0x000000ffff109224 */ /* 0x000fe400078e0008 */
[----:B------:R-:W-:Y:S01]  /*0ac0*/  @!P1 IMAD.MOV.U32 R17, RZ, RZ, R9 ;  /* 0x000000ffff119224 */ /* 0x000fe200078e0009 */
[----:B------:R-:W-:Y:S06]  /*0ad0*/  @!P2 BRA `(.L_x_6) ;  /* 0x00000000000ca947 */ /* 0x000fec0003800000 */
[----:B------:R-:W-:Y:S01]  /*0ae0*/  UCGABAR_WAIT ;  /* 0x0000000000007dc7 */ /* 0x000fe20008000000 */
[----:B------:R-:W-:Y:S01]  /*0af0*/  CCTL.IVALL ;  /* 0x00000000ff00798f */ /* 0x000fe20002000000 */
[----:B------:R-:W-:Y:S05]  /*0b00*/  BRA `(.L_x_7) ;  /* 0x0000000000047947 */ /* 0x000fea0003800000 */
.L_x_6:
[----:B------:R-:W-:Y:S06]  /*0b10*/  BAR.SYNC.DEFER_BLOCKING 0x0 ;  /* 0x0000000000007b1d */ /* 0x000fec0000010000 */
.L_x_7:
[----:B------:R-:W-:Y:S05]  /*0b20*/  @!P3 BRA `(.L_x_8) ;  /* 0x0000007c0064b947 */ /* 0x000fea0003800000 */
[----:B------:R-:W-:-:S13]  /*0b30*/  ISETP.GT.U32.AND P0, PT, R6, 0x1, PT ;  /* 0x000000010600780c */ /* 0x000fda0003f04070 */
[----:B0-----:R-:W-:Y:S05]  /*0b40*/  @P0 EXIT ;  /* 0x000000000000094d */ /* 0x001fea0003800000 */
[----:B------:R-:W-:Y:S01]  /*0b50*/  ULDC.64 UR4, c[0x0][0x650] ;  /* 0x0001940000047ab9 */ /* 0x000fe20000000a00 */
[----:B------:R-:W-:Y:S01]  /*0b60*/  PRMT R0, RZ, 0x7610, R0 ;  /* 0x00007610ff007816 */ /* 0x000fe20000000000 */
[----:B------:R-:W-:Y:S01]  /*0b70*/  IMAD.MOV.U32 R154, RZ, RZ, -0x1 ;  /* 0xffffffffff9a7424 */ /* 0x000fe200078e00ff */
[----:B------:R-:W-:Y:S01]  /*0b80*/  ISETP.GE.U32.AND P0, PT, R16, UR4, PT ;  /* 0x0000000410007c0c */ /* 0x000fe2000bf06070 */
[----:B------:R-:W-:Y:S02]  /*0b90*/  IMAD.MOV.U32 R153, RZ, RZ, -0x1 ;  /* 0xffffffffff997424 */ /* 0x000fe400078e00ff */
[----:B------:R-:W-:Y:S01]  /*0ba0*/  IMAD.MOV.U32 R22, RZ, RZ, -0x1 ;  /* 0xffffffffff167424 */ /* 0x000fe200078e00ff */
[----:B------:R-:W-:-:S13]  /*0bb0*/  ISETP.GE.U32.AND.EX P0, PT, R17, UR5, PT, P0 ;  /* 0x0000000511007c0c */ /* 0x000fda000bf06100 */
[----:B------:R-:W-:Y:S05]  /*0bc0*/  @P0 BRA `(.L_x_9) ;  /* 0x00000004002c0947 */ /* 0x000fea0003800000 */
[----:B------:R-:W0:Y:S01]  /*0bd0*/  LDC.64 R20, c[0x0][0x628] ;  /* 0x00018a00ff147b82 */ /* 0x000e220000000a00 */
[----:B------:R-:W-:Y:S02]  /*0be0*/  IMAD.MOV.U32 R8, RZ, RZ, R16 ;  /* 0x000000ffff087224 */ /* 0x000fe400078e0010 */
[----:B------:R-:W-:-:S05]  /*0bf0*/  IMAD.MOV.U32 R9, RZ, RZ, R17 ;  /* 0x000000ffff097224 */ /* 0x000fca00078e0011 */
[----:B------:R-:W1:Y:S08]  /*0c00*/  LDC R0, c[0x0][0x630] ;  /* 0x00018c00ff007b82 */ /* 0x000e700000000800 */
[----:B------:R-:W2:Y:S01]  /*0c10*/  LDC.64 R26, c[0x0][0x620] ;  /* 0x00018800ff1a7b82 */ /* 0x000ea20000000a00 */
[----:B0-----:R-:W-:-:S04]  /*0c20*/  ISETP.NE.U32.AND P0, PT, R20, RZ, PT ;  /* 0x000000ff1400720c */ /* 0x001fc80003f05070 */
[----:B------:R-:W-:-:S13]  /*0c30*/  ISETP.NE.AND.EX P0, PT, R21, RZ, PT, P0 ;  /* 0x000000ff1500720c */ /* 0x000fda0003f05300 */
[----:B-12---:R-:W-:Y:S05]  /*0c40*/  @!P0 BRA `(.L_x_10) ;  /* 0x0000000000288947 */ /* 0x006fea0003800000 */
[----:B------:R-:W0:Y:S02]  /*0c50*/  LDC R13, c[0x0][0x634] ;  /* 0x00018d00ff0d7b82 */ /* 0x000e240000000800 */
[----:B0-----:R-:W-:-:S05]  /*0c60*/  IADD3 R13, P0, R16, R13, RZ ;  /* 0x0000000d100d7210 */ /* 0x001fca0007f1e0ff */
[----:B------:R-:W-:-:S04]  /*0c70*/  IMAD.X R15, RZ, RZ, R17, P0 ;  /* 0x000000ffff0f7224 */ /* 0x000fc800000e0611 */
[----:B------:R-:W-:-:S04]  /*0c80*/  IMAD.WIDE.U32 R8, R15, R20, RZ ;  /* 0x000000140f087225 */ /* 0x000fc800078e00ff */
[----:B------:R-:W-:-:S04]  /*0c90*/  IMAD.WIDE.U32 R10, P0, R13, R21, R8 ;  /* 0x000000150d0a7225 */ /* 0x000fc80007800008 */
[----:B------:R-:W-:-:S04]  /*0ca0*/  IMAD.WIDE.U32 R8, R13, R20, RZ ;  /* 0x000000140d087225 */ /* 0x000fc800078e00ff */
[----:B------:R-:W-:Y:S01]  /*0cb0*/  IMAD.X R13, RZ, RZ, RZ, P0 ;  /* 0x000000ffff0d7224 */ /* 0x000fe200000e06ff */
[----:B------:R-:W-:Y:S01]  /*0cc0*/  IADD3 RZ, P0, R9, R10, RZ ;  /* 0x0000000a09ff7210 */ /* 0x000fe20007f1e0ff */
[----:B------:R-:W-:-:S04]  /*0cd0*/  IMAD.MOV.U32 R12, RZ, RZ, R11 ;  /* 0x000000ffff0c7224 */ /* 0x000fc800078e000b */
[----:B------:R-:W-:-:S08]  /*0ce0*/  IMAD.WIDE.U32.X R8, R15, R21, R12, P0 ;  /* 0x000000150f087225 */ /* 0x000fd000000e040c */
.L_x_10:
[----:B------:R-:W0:Y:S01]  /*0cf0*/  LDC.64 R20, c[0x0][0x640] ;  /* 0x00019000ff147b82 */ /* 0x000e220000000a00 */
[--C-:B------:R-:W-:Y:S01]  /*0d00*/  SHF.R.U64 R28, R8, R0, R9.reuse ;  /* 0x00000000081c7219 */ /* 0x100fe20000001209 */
[----:B------:R-:W-:Y:S01]  /*0d10*/  IMAD R30, R7, R24, R4 ;  /* 0x00000018071e7224 */ /* 0x000fe200078e0204 */
[----:B------:R-:W-:Y:S01]  /*0d20*/  SHF.R.U32.HI R0, RZ, R0, R9 ;  /* 0x00000000ff007219 */ /* 0x000fe20000011609 */
[----:B------:R-:W-:Y:S01]  /*0d30*/  IMAD.MOV.U32 R25, RZ, RZ, 0x1 ;  /* 0x00000001ff197424 */ /* 0x000fe200078e00ff */
[----:B------:R-:W-:-:S03]  /*0d40*/  IADD3 R5, P0, RZ, -R28, RZ ;  /* 0x8000001cff057210 */ /* 0x000fc60007f1e0ff */
[----:B------:R-:W1:Y:S02]  /*0d50*/  LDC R6, c[0x0][0x618] ;  /* 0x00018600ff067b82 */ /* 0x000e640000000800 */
[----:B------:R-:W-:-:S04]  /*0d60*/  IMAD.X R9, RZ, RZ, ~R0, P0 ;  /* 0x000000ffff097224 */ /* 0x000fc800000e0e00 */
[-C--:B------:R-:W-:Y:S02]  /*0d70*/  IMAD R0, R9, R26.reuse, RZ ;  /* 0x0000001a09007224 */ /* 0x080fe400078e02ff */
[----:B------:R-:W2:Y:S01]  /*0d80*/  LDC R11, c[0x0][0x608] ;  /* 0x00018200ff0b7b82 */ /* 0x000ea20000000800 */
[----:B------:R-:W-:-:S04]  /*0d90*/  IMAD.WIDE.U32 R8, R5, R26, R16 ;  /* 0x0000001a05087225 */ /* 0x000fc800078e0010 */
[----:B------:R-:W-:-:S03]  /*0da0*/  IMAD R5, R5, R27, R0 ;  /* 0x0000001b05057224 */ /* 0x000fc600078e0200 */
[----:B------:R-:W3:Y:S01]  /*0db0*/  LDC R12, c[0x0][0x658] ;  /* 0x00019600ff0c7b82 */ /* 0x000ee20000000800 */
[----:B0-----:R-:W-:Y:S01]  /*0dc0*/  ISETP.NE.U32.AND P0, PT, R20, RZ, PT ;  /* 0x000000ff1400720c */ /* 0x001fe20003f05070 */
[----:B------:R-:W-:Y:S02]  /*0dd0*/  IMAD.IADD R5, R9, 0x1, R5 ;  /* 0x0000000109057824 */ /* 0x000fe400078e0205 */
[----:B------:R-:W-:Y:S01]  /*0de0*/  IMAD.MOV.U32 R9, RZ, RZ, -0x1 ;  /* 0xffffffffff097424 */ /* 0x000fe200078e00ff */
[----:B------:R-:W-:-:S03]  /*0df0*/  ISETP.NE.AND.EX P0, PT, R21, RZ, PT, P0 ;  /* 0x000000ff1500720c */ /* 0x000fc60003f05300 */
[----:B------:R-:W0:Y:S01]  /*0e00*/  LDC R15, c[0x0][0x600] ;  /* 0x00018000ff0f7b82 */ /* 0x000e220000000800 */
[-CC-:B-1----:R-:W-:Y:S02]  /*0e10*/  SHF.R.U64 R13, R8, R6.reuse, R5.reuse ;  /* 0x00000006080d7219 */ /* 0x182fe40000001205 */
[----:B------:R-:W-:-:S05]  /*0e20*/  SHF.R.U32.HI R0, RZ, R6, R5 ;  /* 0x00000006ff007219 */ /* 0x000fca0000011605 */
[----:B------:R-:W1:Y:S01]  /*0e30*/  LDC R14, c[0x0][0x648] ;  /* 0x00019200ff0e7b82 */ /* 0x000e620000000800 */
[-CC-:B--2---:R-:W-:Y:S02]  /*0e40*/  SHF.R.U64 R27, R13, R11.reuse, R0.reuse ;  /* 0x0000000b0d1b7219 */ /* 0x184fe40000001200 */
[----:B------:R-:W-:-:S05]  /*0e50*/  SHF.R.U32.HI R5, RZ, R11, R0 ;  /* 0x0000000bff057219 */ /* 0x000fca0000011600 */
[----:B------:R-:W2:Y:S01]  /*0e60*/  LDC R22, c[0x0][0x638] ;  /* 0x00018e00ff167b82 */ /* 0x000ea20000000800 */
[-CC-:B---3--:R-:W-:Y:S02]  /*0e70*/  SHF.R.U64 R24, R27, R12.reuse, R5.reuse ;  /* 0x0000000c1b187219 */ /* 0x188fe40000001205 */
[-C--:B------:R-:W-:Y:S02]  /*0e80*/  SHF.L.U32 R0, R9, R12.reuse, RZ ;  /* 0x0000000c09007219 */ /* 0x080fe400000006ff */
[----:B------:R-:W-:Y:S01]  /*0e90*/  SHF.R.U32.HI R5, RZ, R12, R5 ;  /* 0x0000000cff057219 */ /* 0x000fe20000011605 */
[----:B------:R-:W-:Y:S01]  /*0ea0*/  IMAD.MOV.U32 R4, RZ, RZ, R24 ;  /* 0x000000ffff047224 */ /* 0x000fe200078e0018 */
[----:B------:R-:W-:Y:S01]  /*0eb0*/  LOP3.LUT R10, RZ, R0, RZ, 0x33, !PT ;  /* 0x00000000ff0a7212 */ /* 0x000fe200078e33ff */
[----:B------:R-:W3:Y:S01]  /*0ec0*/  LDC R26, c[0x0][0x610] ;  /* 0x00018400ff1a7b82 */ /* 0x000ee20000000800 */
[----:B------:R-:W-:Y:S05]  /*0ed0*/  @!P0 BRA `(.L_x_11) ;  /* 0x0000000000288947 */ /* 0x000fea0003800000 */
[----:B------:R-:W4:Y:S02]  /*0ee0*/  LDC R9, c[0x0][0x64c] ;  /* 0x00019300ff097b82 */ /* 0x000f240000000800 */
[----:B----4-:R-:W-:-:S05]  /*0ef0*/  IADD3 R9, P0, R24, R9, RZ ;  /* 0x0000000918097210 */ /* 0x010fca0007f1e0ff */
        /* <DEDUP_REMOVED lines=8> */
.L_x_11:
[----:B-1----:R-:W-:Y:S01]  /*0f80*/  SHF.R.U64 R4, R4, R14, R5 ;  /* 0x0000000e04047219 */ /* 0x002fe20000001205 */
[----:B0-----:R-:W-:Y:S01]  /*0f90*/  VIADD R6, R15, 0xffffffff ;  /* 0xffffffff0f067836 */ /* 0x001fe20000000000 */
[----:B------:R-:W-:Y:S02]  /*0fa0*/  SHF.L.U32 R0, R25, R12, RZ ;  /* 0x0000000c19007219 */ /* 0x000fe400000006ff */
[----:B------:R-:W-:Y:S01]  /*0fb0*/  LOP3.LUT R5, R27, R10, RZ, 0xc0, !PT ;  /* 0x0000000a1b057212 */ /* 0x000fe200078ec0ff */
[----:B------:R-:W-:Y:S01]  /*0fc0*/  IMAD.MOV R7, RZ, RZ, -R4 ;  /* 0x000000ffff077224 */ /* 0x000fe200078e0a04 */
[----:B------:R-:W-:Y:S02]  /*0fd0*/  SEL R3, R3, R30, !P1 ;  /* 0x0000001e03037207 */ /* 0x000fe40004800000 */
[----:B------:R-:W-:Y:S01]  /*0fe0*/  LOP3.LUT R6, R13, R6, RZ, 0xc0, !PT ;  /* 0x000000060d067212 */ /* 0x000fe200078ec0ff */
[----:B------:R-:W-:Y:S02]  /*0ff0*/  IMAD R4, R0, R4, R5 ;  /* 0x0000000400047224 */ /* 0x000fe400078e0205 */
[----:B--2---:R-:W-:-:S02]  /*1000*/  IMAD R0, R7, R22, R24 ;  /* 0x0000001607007224 */ /* 0x004fc400078e0218 */
[----:B---3--:R-:W-:Y:S02]  /*1010*/  IMAD R3, R4, R26, R3 ;  /* 0x0000001a04037224 */ /* 0x008fe400078e0203 */
[----:B------:R-:W-:Y:S02]  /*1020*/  IMAD R154, R0, R15, R6 ;  /* 0x0000000f009a7224 */ /* 0x000fe400078e0206 */
[----:B------:R-:W-:Y:S02]  /*1030*/  IMAD.MOV.U32 R4, RZ, RZ, 0x1 ;  /* 0x00000001ff047424 */ /* 0x000fe400078e00ff */
[----:B------:R-:W-:Y:S01]  /*1040*/  IMAD.MOV.U32 R22, RZ, RZ, R28 ;  /* 0x000000ffff167224 */ /* 0x000fe200078e001c */
[----:B------:R-:W-:Y:S02]  /*1050*/  SEL R153, R154, R3, !P1 ;  /* 0x000000039a997207 */ /* 0x000fe40004800000 */
[----:B------:R-:W-:Y:S02]  /*1060*/  PRMT R0, R4, 0x7610, R0 ;  /* 0x0000761004007816 */ /* 0x000fe40000000000 */
[----:B------:R-:W-:-:S07]  /*1070*/  SEL R154, R3, R154, !P1 ;  /* 0x0000009a039a7207 */ /* 0x000fce0004800000 */
.L_x_9:
[----:B------:R-:W-:-:S08]  /*1080*/  NOP ;  /* 0x0000000000007918 */ /* 0x000fd00000000000 */
[----:B------:R-:W0:Y:S02]  /*1090*/  USETMAXREG.TRY_ALLOC.CTAPOOL UP0, 0xe8 ;  /* 0x000000e8000079c8 */ /* 0x000e240008000600 */
[----:B0-----:R-:W-:-:S13]  /*10a0*/  PLOP3.LUT P0, PT, PT, PT, UP0, 0x80, 0x0 ;  /* 0x000000000000781c */ /* 0x001fda0003f0f008 */
[----:B------:R-:W-:Y:S05]  /*10b0*/  @!P0 BRA `(.L_x_9) ;  /* 0xfffffffc00f08947 */ /* 0x000fea000383ffff */
[----:B------:R-:W-:Y:S01]  /*10c0*/  ULDC.64 UR4, c[0x0][0x598] ;  /* 0x0001660000047ab9 */ /* 0x000fe20000000a00 */
[----:B------:R-:W-:Y:S01]  /*10d0*/  ULDC.64 UR36, c[0x0][0x208] ;  /* 0x0000820000247ab9 */ /* 0x000fe20000000a00 */
[----:B------:R-:W-:-:S04]  /*10e0*/  ISETP.NE.U32.AND P0, PT, RZ, UR4, PT ;  /* 0x00000004ff007c0c */ /* 0x000fc8000bf05070 */
[----:B------:R-:W-:-:S13]  /*10f0*/  ISETP.NE.AND.EX P0, PT, RZ, UR5, PT, P0 ;  /* 0x00000005ff007c0c */ /* 0x000fda000bf05300 */
[----:B------:R-:W-:Y:S05]  /*1100*/  @!P0 BRA `(.L_x_12) ;  /* 0x00000000001c8947 */ /* 0x000fea0003800000 */
[----:B------:R-:W0:Y:S02]  /*1110*/  LDC.64 R4, c[0x0][0x598] ;  /* 0x00016600ff047b82 */ /* 0x000e240000000a00 */
[----:B0-----:R-:W2:Y:S02]  /*1120*/  LDG.E.64 R4, desc[UR36][R4.64] ;  /* 0x0000002404047981 */ /* 0x001ea4000c1e1b00 */
[----:B--2---:R-:W-:-:S04]  /*1130*/  ISETP.NE.U32.AND P0, PT, R4, RZ, PT ;  /* 0x000000ff0400720c */ /* 0x004fc80003f05070 */
[----:B------:R-:W-:-:S13]  /*1140*/  ISETP.NE.AND.EX P0, PT, R5, RZ, PT, P0 ;  /* 0x000000ff0500720c */ /* 0x000fda0003f05300 */
[----:B------:R-:W-:Y:S05]  /*1150*/  @!P0 BRA `(.L_x_12) ;  /* 0x0000000000088947 */ /* 0x000fea0003800000 */
[----:B------:R0:W5:Y:S01]  /*1160*/  LD.E R155, desc[UR36][R4.64] ;  /* 0x00000024049b7980 */ /* 0x000162000c101900 */
[----:B------:R-:W-:Y:S05]  /*1170*/  BRA `(.L_x_13) ;  /* 0x0000000000247947 */ /* 0x000fea0003800000 */
.L_x_12:
[----:B------:R-:W-:Y:S02]  /*1180*/  ULDC.64 UR4, c[0x0][0x588] ;  /* 0x0001620000047ab9 */ /* 0x000fe40000000a00 */
[----:B------:R-:W-:-:S04]  /*1190*/  ISETP.NE.U32.AND P0, PT, RZ, UR4, PT ;  /* 0x00000004ff007c0c */ /* 0x000fc8000bf05070 */
[----:B------:R-:W-:-:S13]  /*11a0*/  ISETP.NE.AND.EX P0, PT, RZ, UR5, PT, P0 ;  /* 0x00000005ff007c0c */ /* 0x000fda000bf05300 */
[----:B------:R-:W-:Y:S05]  /*11b0*/  @!P0 BRA `(.L_x_14) ;  /* 0x00000000000c8947 */ /* 0x000fea0003800000 */
[----:B------:R-:W0:Y:S02]  /*11c0*/  LDC.64 R4, c[0x0][0x588] ;  /* 0x00016200ff047b82 */ /* 0x000e240000000a00 */
[----:B0-----:R1:W5:Y:S01]  /*11d0*/  LDG.E R155, desc[UR36][R4.64] ;  /* 0x00000024049b7981 */ /* 0x001362000c1e1900 */
[----:B------:R-:W-:Y:S05]  /*11e0*/  BRA `(.L_x_13) ;  /* 0x0000000000087947 */ /* 0x000fea0003800000 */
.L_x_14:
[----:B------:R-:W-:Y:S02]  /*11f0*/  ULDC UR4, c[0x0][0x580] ;  /* 0x0001600000047ab9 */ /* 0x000fe40000000800 */
[----:B------:R-:W-:-:S07]  /*1200*/  IMAD.U32 R155, RZ, RZ, UR4 ;  /* 0x00000004ff9b7e24 */ /* 0x000fce000f8e00ff */
.L_x_13:
[----:B------:R-:W-:Y:S02]  /*1210*/  ULDC.64 UR4, c[0x0][0x5a0] ;  /* 0x0001680000047ab9 */ /* 0x000fe40000000a00 */
[----:B------:R-:W-:-:S04]  /*1220*/  ISETP.NE.U32.AND P0, PT, RZ, UR4, PT ;  /* 0x00000004ff007c0c */ /* 0x000fc8000bf05070 */
[----:B------:R-:W-:-:S13]  /*1230*/  ISETP.NE.AND.EX P0, PT, RZ, UR5, PT, P0 ;  /* 0x00000005ff007c0c */ /* 0x000fda000bf05300 */
[----:B------:R-:W-:Y:S05]  /*1240*/  @!P0 BRA `(.L_x_15) ;  /* 0x00000000001c8947 */ /* 0x000fea0003800000 */
[----:B01----:R-:W0:Y:S02]  /*1250*/  LDC.64 R4, c[0x0][0x5a0] ;  /* 0x00016800ff047b82 */ /* 0x003e240000000a00 */
[----:B0-----:R-:W2:Y:S02]  /*1260*/  LDG.E.64 R4, desc[UR36][R4.64] ;  /* 0x0000002404047981 */ /* 0x001ea4000c1e1b00 */
[----:B--2---:R-:W-:-:S04]  /*1270*/  ISETP.NE.U32.AND P0, PT, R4, RZ, PT ;  /* 0x000000ff0400720c */ /* 0x004fc80003f05070 */
[----:B------:R-:W-:-:S13]  /*1280*/  ISETP.NE.AND.EX P0, PT, R5, RZ, PT, P0 ;  /* 0x000000ff0500720c */ /* 0x000fda0003f05300 */
[----:B------:R-:W-:Y:S05]  /*1290*/  @!P0 BRA `(.L_x_15) ;  /* 0x0000000000088947 */ /* 0x000fea0003800000 */
[----:B------:R0:W5:Y:S01]  /*12a0*/  LD.E R156, desc[UR36][R4.64] ;  /* 0x00000024049c7980 */ /* 0x000162000c101900 */
[----:B------:R-:W-:Y:S05]  /*12b0*/  BRA `(.L_x_16) ;  /* 0x0000000000247947 */ /* 0x000fea0003800000 */
.L_x_15:
[----:B------:R-:W-:Y:S02]  /*12c0*/  ULDC.64 UR4, c[0x0][0x590] ;  /* 0x0001640000047ab9 */ /* 0x000fe40000000a00 */
[----:B------:R-:W-:-:S04]  /*12d0*/  ISETP.NE.U32.AND P0, PT, RZ, UR4, PT ;  /* 0x00000004ff007c0c */ /* 0x000fc8000bf05070 */
[----:B------:R-:W-:-:S13]  /*12e0*/  ISETP.NE.AND.EX P0, PT, RZ, UR5, PT, P0 ;  /* 0x00000005ff007c0c */ /* 0x000fda000bf05300 */
[----:B------:R-:W-:Y:S05]  /*12f0*/  @!P0 BRA `(.L_x_17) ;  /* 0x00000000000c8947 */ /* 0x000fea0003800000 */
[----:B------:R-:W2:Y:S02]  /*1300*/  LDC.64 R156, c[0x0][0x590] ;  /* 0x00016400ff9c7b82 */ /* 0x000ea40000000a00 */
[----:B--2---:R2:W5:Y:S01]  /*1310*/  LDG.E R156, desc[UR36][R156.64] ;  /* 0x000000249c9c7981 */ /* 0x004562000c1e1900 */
[----:B------:R-:W-:Y:S05]  /*1320*/  BRA `(.L_x_16) ;  /* 0x0000000000087947 */ /* 0x000fea0003800000 */
.L_x_17:
[----:B------:R-:W-:Y:S02]  /*1330*/  ULDC UR4, c[0x0][0x584] ;  /* 0x0001610000047ab9 */ /* 0x000fe40000000800 */
[----:B------:R-:W-:-:S07]  /*1340*/  IMAD.U32 R156, RZ, RZ, UR4 ;  /* 0x00000004ff9c7e24 */ /* 0x000fce000f8e00ff */
.L_x_16:
[----:B------:R-:W-:-:S13]  /*1350*/  LOP3.LUT P0, RZ, R0, 0xff, RZ, 0xc0, !PT ;  /* 0x000000ff00ff7812 */ /* 0x000fda000780c0ff */
[----:B------:R-:W-:Y:S05]  /*1360*/  @!P0 EXIT ;  /* 0x000000000000894d */ /* 0x000fea0003800000 */
[----:B------:R-:W-:Y:S01]  /*1370*/  ULDC UR4, c[0x0][0x28c] ;  /* 0x0000a30000047ab9 */ /* 0x000fe20000000800 */
[----:B------:R-:W-:Y:S01]  /*1380*/  UMOV UR38, URZ ;  /* 0x0000003f00267c82 */ /* 0x000fe20008000000 */
[----:B------:R-:W-:Y:S01]  /*1390*/  UIADD3 UR4, UR4, 0x1f, URZ ;  /* 0x0000001f04047890 */ /* 0x000fe2000fffe03f */
[----:B------:R-:W-:-:S03]  /*13a0*/  UMOV UR39, URZ ;  /* 0x0000003f00277c82 */ /* 0x000fc60008000000 */
[----:B------:R-:W-:-:S04]  /*13b0*/  USHF.R.S32.HI UR5, URZ, 0x1f, UR4 ;  /* 0x0000001f3f057899 */ /* 0x000fc80008011404 */
[----:B------:R-:W-:-:S04]  /*13c0*/  ULEA.HI UR5, UR5, UR4, URZ, 0x5 ;  /* 0x0000000405057291 */ /* 0x000fc8000f8f283f */
[----:B------:R-:W-:-:S12]  /*13d0*/  USHF.R.S32.HI UR40, URZ, 0x5, UR5 ;  /* 0x000000053f287899 */ /* 0x000fd80008011405 */
.L_x_297:
[----:B------:R-:W-:Y:S01]  /*13e0*/  LOP3.LUT R0, R18, 0x80, RZ, 0xc0, !PT ;  /* 0x0000008012007812 */ /* 0x000fe200078ec0ff */
[----:B---3--:R-:W3:Y:S01]  /*13f0*/  S2UR UR7, SR_CgaCtaId ;  /* 0x00000000000779c3 */ /* 0x008ee20000008800 */
[----:B------:R-:W-:Y:S02]  /*1400*/  UMOV UR6, 0x400 ;  /* 0x0000040000067882 */ /* 0x000fe40000000000 */
[----:B------:R-:W-:-:S06]  /*1410*/  SHF.R.U32.HI R0, RZ, 0x7, R0 ;  /* 0x00000007ff007819 */ /* 0x000fcc0000011600 */
[----:B----4-:R-:W4:Y:S01]  /*1420*/  SHFL.IDX PT, R0, R0, RZ, 0x1f ;  /* 0x00001fff00007589 */ /* 0x010f2200000e0000 */
[----:B---3--:R-:W-:Y:S01]  /*1430*/  ULEA UR6, UR7, UR6, 0x18 ;  /* 0x0000000607067291 */ /* 0x008fe2000f8ec03f */
[----:B----4-:R-:W-:-:S13]  /*1440*/  R2UR UR4, R0 ;  /* 0x00000000000472ca */ /* 0x010fda00000e0000 */
[----:B------:R-:W-:-:S04]  /*1450*/  ULEA.HI UR5, UR4, UR4, URZ, 0x1 ;  /* 0x0000000404057291 */ /* 0x000fc8000f8f083f */
[----:B------:R-:W-:-:S04]  /*1460*/  ULOP3.LUT UR5, UR5, 0x1ffffe, URZ, 0xc0, !UPT ;  /* 0x001ffffe05057892 */ /* 0x000fc8000f8ec03f */
[----:B------:R-:W-:-:S03]  /*1470*/  UIADD3 UR5, UR4, -UR5, URZ ;  /* 0x8000000504057290 */ /* 0x000fc6000fffe03f */
[----:B------:R-:W-:Y:S01]  /*1480*/  ULDC UR4, c[0x0][0x28c] ;  /* 0x0000a30000047ab9 */ /* 0x000fe20000000800 */
[----:B------:R-:W-:Y:S01]  /*1490*/  ULEA UR5, UR5, UR6, 0xb ;  /* 0x0000000605057291 */ /* 0x000fe2000f8e583f */
[----:B------:R-:W-:-:S03]  /*14a0*/  ISETP.LT.AND P0, PT, RZ, UR4, PT ;  /* 0x00000004ff007c0c */ /* 0x000fc6000bf01270 */
[----:B------:R-:W-:-:S04]  /*14b0*/  UIADD3 UR5, UR5, 0x200, URZ ;  /* 0x0000020005057890 */ /* 0x000fc8000fffe03f */
[----:B------:R-:W-:-:S04]  /*14c0*/  USHF.R.U32.HI UR5, URZ, 0x4, UR5 ;  /* 0x000000043f057899 */ /* 0x000fc80008011605 */
[----:B------:R-:W-:Y:S02]  /*14d0*/  ULOP3.LUT UR41, UR5, 0x3fff, URZ, 0xc0, !UPT ;  /* 0x00003fff05297892 */ /* 0x000fe4000f8ec03f */
[----:B------:R-:W-:Y:S10]  /*14e0*/  @P0 BRA `(.L_x_18) ;  /* 0x0000000000400947 */ /* 0x000ff40003800000 */
[----:B------:R-:W-:Y:S01]  /*14f0*/  MOV R0, 0x0 ;  /* 0x0000000000007802 */ /* 0x000fe20000000f00 */
[----:B------:R-:W-:Y:S01]  /*1500*/  ULDC.64 UR4, c[0x4][0x68] ;  /* 0x01001a0000047ab9 */ /* 0x000fe20000000a00 */
[----:B------:R-:W-:Y:S01]  /*1510*/  ULDC.64 UR6, c[0x4][0x8] ;  /* 0x0100020000067ab9 */ /* 0x000fe20000000a00 */
[----:B01----:R-:W-:Y:S01]  /*1520*/  IMAD.U32 R4, RZ, RZ, UR4 ;  /* 0x00000004ff047e24 */ /* 0x003fe2000f8e00ff */
[----:B------:R0:W1:Y:S01]  /*1530*/  LDC.64 R14, c[0x4][R0] ;  /* 0x01000000000e7b82 */ /* 0x0000620000000a00 */
[----:B------:R-:W-:Y:S01]  /*1540*/  IMAD.U32 R5, RZ, RZ, UR5 ;  /* 0x00000005ff057e24 */ /* 0x000fe2000f8e00ff */
[----:B------:R-:W-:Y:S01]  /*1550*/  ULDC.64 UR4, c[0x4][0x70] ;  /* 0x01001c0000047ab9 */ /* 0x000fe20000000a00 */
[----:B------:R-:W-:Y:S02]  /*1560*/  IMAD.U32 R10, RZ, RZ, UR6 ;  /* 0x00000006ff0a7e24 */ /* 0x000fe4000f8e00ff */
[----:B------:R-:W-:Y:S02]  /*1570*/  IMAD.U32 R6, RZ, RZ, UR4 ;  /* 0x00000004ff067e24 */ /* 0x000fe4000f8e00ff */
[----:B------:R-:W-:-:S02]  /*1580*/  IMAD.U32 R7, RZ, RZ, UR5 ;  /* 0x00000005ff077e24 */ /* 0x000fc4000f8e00ff */
[----:B------:R-:W-:Y:S02]  /*1590*/  IMAD.U32 R11, RZ, RZ, UR7 ;  /* 0x00000007ff0b7e24 */ /* 0x000fe4000f8e00ff */
[----:B------:R-:W-:Y:S02]  /*15a0*/  IMAD.MOV.U32 R8, RZ, RZ, 0x1e1 ;  /* 0x000001e1ff087424 */ /* 0x000fe400078e00ff */
[----:B------:R-:W-:Y:S02]  /*15b0*/  IMAD.MOV.U32 R12, RZ, RZ, 0x1 ;  /* 0x00000001ff0c7424 */ /* 0x000fe400078e00ff */
[----:B0-----:R-:W-:-:S07]  /*15c0*/  IMAD.MOV.U32 R13, RZ, RZ, RZ ;  /* 0x000000ffff0d7224 */ /* 0x001fce00078e00ff */
[----:B------:R-:W-:-:S07]  /*15d0*/  LEPC R20, `(.L_x_18) ;  /* 0x000000001014794e */ /* 0x000fce0000000000 */
[----:B-12--5:R-:W-:Y:S05]  /*15e0*/  CALL.ABS.NOINC R14 ;  /* 0x000000000e007343 */ /* 0x026fea0003c00000 */
.L_x_18:
[----:B------:R-:W-:-:S04]  /*15f0*/  LOP3.LUT R0, R19, 0x1, RZ, 0xfc, !PT ;  /* 0x0000000113007812 */ /* 0x000fc800078efcff */
[----:B------:R-:W-:-:S13]  /*1600*/  ISETP.NE.AND P0, PT, R0, 0x3, PT ;  /* 0x000000030000780c */ /* 0x000fda0003f05270 */
[----:B------:R-:W-:Y:S05]  /*1610*/  @!P0 BRA `(.L_x_19) ;  /* 0x0000000000048947 */ /* 0x000fea0003800000 */
[----:B------:R-:W-:Y:S01]  /*1620*/  BPT.TRAP 0x1 ;  /* 0x000000040000795c */ /* 0x000fe20000300000 */
.L_x_19:
[----:B------:R-:W3:Y:S01]  /*1630*/  S2UR UR5, SR_CgaCtaId ;  /* 0x00000000000579c3 */ /* 0x000ee20000008800 */
[----:B------:R-:W-:Y:S01]  /*1640*/  UMOV UR4, 0x400 ;  /* 0x0000040000047882 */ /* 0x000fe20000000000 */
[----:B------:R-:W-:Y:S02]  /*1650*/  IMAD.U32 R0, RZ, RZ, UR38 ;  /* 0x00000026ff007e24 */ /* 0x000fe4000f8e00ff */
[----:B------:R-:W-:-:S03]  /*1660*/  IMAD.U32 R3, RZ, RZ, UR39 ;  /* 0x00000027ff037e24 */ /* 0x000fc6000f8e00ff */
[----:B------:R-:W-:Y:S01]  /*1670*/  SHF.L.U32 R0, R0, 0x1f, RZ ;  /* 0x0000001f00007819 */ /* 0x000fe200000006ff */
[----:B---3--:R-:W-:-:S06]  /*1680*/  ULEA UR4, UR5, UR4, 0x18 ;  /* 0x0000000405047291 */ /* 0x008fcc000f8ec03f */
[----:B------:R-:W-:-:S04]  /*1690*/  IMAD.U32 R6, RZ, RZ, UR4 ;  /* 0x00000004ff067e24 */ /* 0x000fc8000f8e00ff */
[----:B------:R-:W-:-:S04]  /*16a0*/  IMAD R3, R3, 0x8, R6 ;  /* 0x0000000803037824 */ /* 0x000fc800078e0206 */
[----:B------:R3:W4:Y:S01]  /*16b0*/  SYNCS.PHASECHK.TRANS64.TRYWAIT P1, [R3+URZ], R0 ;  /* 0x00000000030075a7 */ /* 0x000722000802017f */
[----:B------:R-:W-:Y:S05]  /*16c0*/  @!P0 BRA `(.L_x_20) ;  /* 0x0000000000048947 */ /* 0x000fea0003800000 */
[----:B------:R-:W-:Y:S01]  /*16d0*/  BPT.TRAP 0x1 ;  /* 0x000000040000795c */ /* 0x000fe20000300000 */
.L_x_20:
[----:B----4-:R-:W-:Y:S05]  /*16e0*/  @P1 BRA `(.L_x_21) ;  /* 0x0000000000081947 */ /* 0x010fea0003800000 */
[----:B------:R-:W4:Y:S02]  /*16f0*/  SYNCS.PHASECHK.TRANS64.TRYWAIT P1, [R3+URZ], R0 ;  /* 0x00000000030075a7 */ /* 0x000f24000802017f */
[----:B----4-:R-:W-:Y:S05]  /*1700*/  @!P1 BRA `(.L_x_22) ;  /* 0x0000008c00d49947 */ /* 0x010fea0003800000 */
.L_x_21:
[----:B------:R-:W-:-:S04]  /*1710*/  UISETP.LT.AND UP0, UPT, UR40, 0x1, UPT ;  /* 0x000000012800788c */ /* 0x000fc8000bf01270 */
[----:B------:R-:W-:-:S06]  /*1720*/  USEL UR4, UR40, 0x1, UP0 ;  /* 0x0000000128047887 */ /* 0x000fcc0008000000 */
[----:B---34-:R-:W-:Y:S01]  /*1730*/  IMAD.U32 R0, RZ, RZ, UR4 ;  /* 0x00000004ff007e24 */ /* 0x018fe2000f8e00ff */
[----:B------:R-:W-:Y:S05]  /*1740*/  WARPSYNC.ALL ;  /* 0x0000000000007948 */ /* 0x000fea0003800000 */
[----:B------:R-:W-:-:S04]  /*1750*/  IADD3 R0, -R0, UR40, RZ ;  /* 0x0000002800007c10 */ /* 0x000fc8000fffe1ff */
[----:B------:R-:W-:Y:S02]  /*1760*/  ISETP.GE.AND P1, PT, R0, 0x1, PT ;  /* 0x000000010000780c */ /* 0x000fe40003f26270 */
[----:B------:R-:W-:Y:S01]  /*1770*/  R2UR UR4, R6 ;  /* 0x00000000060472ca */ /* 0x000fe200000e0000 */
[----:B------:R-:W-:Y:S01]  /*1780*/  ULOP3.LUT UR41, UR41, 0x10000, URZ, 0xfc, !UPT ;  /* 0x0001000029297892 */ /* 0x000fe2000f8efc3f */
[----:B------:R-:W-:Y:S01]  /*1790*/  WARPGROUP.ARRIVE ;  /* 0x00000000000079c5 */ /* 0x000fe20000000000 */
[----:B------:R-:W-:Y:S01]  /*17a0*/  UMOV UR5, 0xc0000010 ;  /* 0xc000001000057882 */ /* 0x000fe20000000000 */
[----:B------:R-:W-:-:S09]  /*17b0*/  UMOV UR7, 0xc0000010 ;  /* 0xc000001000077882 */ /* 0x000fd20000000000 */
[----:B------:R-:W-:-:S04]  /*17c0*/  UIADD3 UR4, UR4, 0x12200, URZ ;  /* 0x0001220004047890 */ /* 0x000fc8000fffe03f */
[----:B------:R-:W-:-:S04]  /*17d0*/  USHF.R.U32.HI UR4, URZ, 0x4, UR4 ;  /* 0x000000043f047899 */ /* 0x000fc80008011604 */
[----:B------:R-:W-:-:S04]  /*17e0*/  ULOP3.LUT UR4, UR4, 0x3fff, URZ, 0xc0, !UPT ;  /* 0x00003fff04047892 */ /* 0x000fc8000f8ec03f */
[----:B------:R-:W-:Y:S02]  /*17f0*/  ULOP3.LUT UR9, UR4, 0x10000, URZ, 0xfc, !UPT ;  /* 0x0001000004097892 */ /* 0x000fe4000f8efc3f */
[----:B------:R-:W-:Y:S02]  /*1800*/  ULEA UR4, UR39, UR41, 0x8 ;  /* 0x0000002927047291 */ /* 0x000fe4000f8e403f */
[----:B------:R-:W-:-:S09]  /*1810*/  ULEA UR6, UR39, UR9, 0x9 ;  /* 0x0000000927067291 */ /* 0x000fd2000f8e483f */
[----:B------:R-:W-:Y:S03]  /*1820*/  IGMMA.64x256x32.S8.S8 R24, gdesc[UR4], RZ, !UPT, gsb0 ;  /* 0x06600000041879f1 */ /* 0x000fe6000c0410ff */
[----:B------:R-:W-:Y:S02]  /*1830*/  WARPGROUP.DEPBAR.LE gsb0, 0x0 ;  /* 0x00008000000079c5 */ /* 0x000fe40000010000 */
[----:B------:R-:W-:Y:S05]  /*1840*/  @!P1 BRA `(.L_x_23) ;  /* 0x0000000000c89947 */ /* 0x000fea0003800000 */
[----:B------:R-:W-:Y:S02]  /*1850*/  UIADD3 UR4, UR39, 0x1, URZ ;  /* 0x0000000127047890 */ /* 0x000fe4000fffe03f */
[----:B------:R-:W-:Y:S02]  /*1860*/  IMAD.U32 R3, RZ, RZ, UR39 ;  /* 0x00000027ff037e24 */ /* 0x000fe4000f8e00ff */
[----:B------:R-:W-:-:S04]  /*1870*/  UISETP.NE.AND UP0, UPT, UR4, 0x12, UPT ;  /* 0x000000120400788c */ /* 0x000fc8000bf05270 */
[----:B------:R-:W-:Y:S02]  /*1880*/  USEL UR5, URZ, 0x1, UP0 ;  /* 0x000000013f057887 */ /* 0x000fe40008000000 */
[----:B------:R-:W-:Y:S02]  /*1890*/  USEL UR8, UR4, URZ, UP0 ;  /* 0x0000003f04087287 */ /* 0x000fe40008000000 */
[----:B------:R-:W-:-:S06]  /*18a0*/  ULOP3.LUT UR5, UR38, UR5, URZ, 0x3c, !UPT ;  /* 0x0000000526057292 */ /* 0x000fcc000f8e3c3f */
[----:B------:R-:W-:-:S07]  /*18b0*/  IMAD.U32 R7, RZ, RZ, UR5 ;  /* 0x00000005ff077e24 */ /* 0x000fce000f8e00ff */
.L_x_30:
[----:B------:R-:W-:Y:S05]  /*18c0*/  @!P0 BRA `(.L_x_24) ;  /* 0x0000000000048947 */ /* 0x000fea0003800000 */
[----:B------:R-:W-:Y:S01]  /*18d0*/  BPT.TRAP 0x1 ;  /* 0x000000040000795c */ /* 0x000fe20000300000 */
.L_x_24:
[----:B------:R-:W3:Y:S01]  /*18e0*/  S2UR UR5, SR_CgaCtaId ;  /* 0x00000000000579c3 */ /* 0x000ee20000008800 */
[----:B------:R-:W-:Y:S01]  /*18f0*/  UMOV UR4, 0x400 ;  /* 0x0000040000047882 */ /* 0x000fe20000000000 */
[----:B01----:R-:W-:Y:S01]  /*1900*/  IMAD.U32 R5, RZ, RZ, UR8 ;  /* 0x00000008ff057e24 */ /* 0x003fe2000f8e00ff */
[----:B------:R-:W-:Y:S01]  /*1910*/  SHF.L.U32 R4, R7, 0x1f, RZ ;  /* 0x0000001f07047819 */ /* 0x000fe200000006ff */
[----:B---3--:R-:W-:-:S06]  /*1920*/  ULEA UR4, UR5, UR4, 0x18 ;  /* 0x0000000405047291 */ /* 0x008fcc000f8ec03f */
[----:B------:R-:W-:-:S04]  /*1930*/  IMAD.U32 R6, RZ, RZ, UR4 ;  /* 0x00000004ff067e24 */ /* 0x000fc8000f8e00ff */
[----:B------:R-:W-:-:S04]  /*1940*/  IMAD R5, R5, 0x8, R6 ;  /* 0x0000000805057824 */ /* 0x000fc800078e0206 */
[----:B------:R0:W1:Y:S01]  /*1950*/  SYNCS.PHASECHK.TRANS64.TRYWAIT P1, [R5+URZ], R4 ;  /* 0x00000004050075a7 */ /* 0x000062000802017f */
[----:B------:R-:W-:Y:S05]  /*1960*/  @!P0 BRA `(.L_x_25) ;  /* 0x0000000000048947 */ /* 0x000fea0003800000 */
[----:B------:R-:W-:Y:S01]  /*1970*/  BPT.TRAP 0x1 ;  /* 0x000000040000795c */ /* 0x000fe20000300000 */
.L_x_25:
[----:B-1----:R-:W-:Y:S05]  /*1980*/  @P1 BRA `(.L_x_26) ;  /* 0x0000000000081947 */ /* 0x002fea0003800000 */
[----:B------:R-:W1:Y:S02]  /*1990*/  SYNCS.PHASECHK.TRANS64.TRYWAIT P1, [R5+URZ], R4 ;  /* 0x00000004050075a7 */ /* 0x000e64000802017f */
[----:B-1----:R-:W-:Y:S05]  /*19a0*/  @!P1 BRA `(.L_x_27) ;  /* 0x0000008c00409947 */ /* 0x002fea0003800000 */
.L_x_26:
[----:B------:R-:W-:Y:S01]  /*19b0*/  ULEA UR4, UR8, UR41, 0x8 ;  /* 0x0000002908047291 */ /* 0x000fe2000f8e403f */
[----:B------:R-:W-:Y:S01]  /*19c0*/  WARPGROUP.ARRIVE ;  /* 0x00000000000079c5 */ /* 0x000fe20000000000 */
[----:B------:R-:W-:Y:S01]  /*19d0*/  ULEA UR6, UR8, UR9, 0x9 ;  /* 0x0000000908067291 */ /* 0x000fe2000f8e483f */
[----:B------:R-:W-:Y:S01]  /*19e0*/  UMOV UR5, 0xc0000010 ;  /* 0xc000001000057882 */ /* 0x000fe20000000000 */
[----:B------:R-:W-:-:S07]  /*19f0*/  UMOV UR7, 0xc0000010 ;  /* 0xc000001000077882 */ /* 0x000fce0000000000 */
[----:B------:R-:W-:Y:S03]  /*1a00*/  IGMMA.64x256x32.S8.S8 R24, gdesc[UR4], R24, gsb0 ;  /* 0x06600000041879f1 */ /* 0x000fe60008041018 */
[----:B------:R-:W-:Y:S02]  /*1a10*/  WARPGROUP.DEPBAR.LE gsb0, 0x0 ;  /* 0x00008000000079c5 */ /* 0x000fe40000010000 */
[----:B------:R-:W-:Y:S05]  /*1a20*/  @!P0 BRA `(.L_x_28) ;  /* 0x0000000000048947 */ /* 0x000fea0003800000 */
[----:B------:R-:W-:Y:S01]  /*1a30*/  BPT.TRAP 0x1 ;  /* 0x000000040000795c */ /* 0x000fe20000300000 */
.L_x_28:
[----:B------:R-:W-:-:S13]  /*1a40*/  ISETP.NE.AND P1, PT, R23, RZ, PT ;  /* 0x000000ff1700720c */ /* 0x000fda0003f25270 */
[----:B01----:R-:W-:-:S04]  /*1a50*/  @P1 IMAD R4, R3, 0x8, R6 ;  /* 0x0000000803041824 */ /* 0x003fc800078e0206 */
[----:B------:R-:W-:-:S05]  /*1a60*/  @P1 VIADD R5, R4, 0x90 ;  /* 0x0000009004051836 */ /* 0x000fca0000000000 */
[----:B------:R-:W-:-:S04]  /*1a70*/  @P1 PRMT R5, R152, 0x654, R5 ;  /* 0x0000065498051816 */ /* 0x000fc80000000005 */
[----:B------:R0:W-:Y:S01]  /*1a80*/  @P1 SYNCS.ARRIVE.TRANS64.RED.A1T0 RZ, [R5+URZ], RZ ;  /* 0x000000ff05ff19a7 */ /* 0x0001e2000810043f */
[----:B------:R-:W-:-:S13]  /*1a90*/  ISETP.GT.U32.AND P1, PT, R19, 0x1, PT ;  /* 0x000000011300780c */ /* 0x000fda0003f24070 */
[----:B0-----:R-:W-:Y:S05]  /*1aa0*/  @P1 BRA `(.L_x_29) ;  /* 0x0000000000041947 */ /* 0x001fea0003800000 */
[----:B------:R-:W-:Y:S01]  /*1ab0*/  BPT.TRAP 0x1 ;  /* 0x000000040000795c */ /* 0x000fe20000300000 */
.L_x_29:
[----:B------:R-:W-:Y:S01]  /*1ac0*/  UIADD3 UR8, UR8, 0x1, URZ ;  /* 0x0000000108087890 */ /* 0x000fe2000fffe03f */
[C---:B------:R-:W-:Y:S01]  /*1ad0*/  ISETP.GT.AND P2, PT, R0.reuse, 0x1, PT ;  /* 0x000000010000780c */ /* 0x040fe20003f44270 */
[----:B------:R-:W-:Y:S02]  /*1ae0*/  VIADD R3, R3, 0x1 ;  /* 0x0000000103037836 */ /* 0x000fe40000000000 */
[----:B------:R-:W-:Y:S01]  /*1af0*/  UISETP.NE.AND UP0, UPT, UR8, 0x12, UPT ;  /* 0x000000120800788c */ /* 0x000fe2000bf05270 */
[----:B------:R-:W-:Y:S02]  /*1b00*/  VIADD R0, R0, 0xffffffff ;  /* 0xffffffff00007836 */ /* 0x000fe40000000000 */
[C---:B------:R-:W-:Y:S01]  /*1b10*/  ISETP.NE.AND P1, PT, R3.reuse, 0x12, PT ;  /* 0x000000120300780c */ /* 0x040fe20003f25270 */
[----:B------:R-:W-:Y:S02]  /*1b20*/  USEL UR4, URZ, 0x1, UP0 ;  /* 0x000000013f047887 */ /* 0x000fe40008000000 */
[----:B------:R-:W-:Y:S01]  /*1b30*/  USEL UR8, UR8, URZ, UP0 ;  /* 0x0000003f08087287 */ /* 0x000fe20008000000 */
[----:B------:R-:W-:-:S03]  /*1b40*/  SEL R3, R3, RZ, P1 ;  /* 0x000000ff03037207 */ /* 0x000fc60000800000 */
[----:B------:R-:W-:Y:S01]  /*1b50*/  LOP3.LUT R7, R7, UR4, RZ, 0x3c, !PT ;  /* 0x0000000407077c12 */ /* 0x000fe2000f8e3cff */
[----:B------:R-:W-:Y:S07]  /*1b60*/  @P2 BRA `(.L_x_30) ;  /* 0xfffffffc00542947 */ /* 0x000fee000383ffff */
.L_x_23:
[----:B------:R-:W3:Y:S02]  /*1b70*/  LDC R0, c[0x0][0x28c] ;  /* 0x0000a300ff007b82 */ /* 0x000ee40000000800 */
[----:B---3--:R-:W-:-:S13]  /*1b80*/  ISETP.GE.AND P1, PT, R0, 0x1, PT ;  /* 0x000000010000780c */ /* 0x008fda0003f26270 */
[----:B------:R-:W-:Y:S05]  /*1b90*/  @!P1 BRA `(.L_x_31) ;  /* 0x0000000000509947 */ /* 0x000fea0003800000 */
[----:B------:R-:W-:Y:S05]  /*1ba0*/  @!P0 BRA `(.L_x_32) ;  /* 0x0000000000048947 */ /* 0x000fea0003800000 */
[----:B------:R-:W-:Y:S01]  /*1bb0*/  BPT.TRAP 0x1 ;  /* 0x000000040000795c */ /* 0x000fe20000300000 */
.L_x_32:
[----:B------:R-:W-:Y:S01]  /*1bc0*/  ISETP.NE.AND P0, PT, R23, RZ, PT ;  /* 0x000000ff1700720c */ /* 0x000fe20003f05270 */
[----:B------:R-:W-:Y:S01]  /*1bd0*/  BSSY B0, `(.L_x_33) ;  /* 0x000000e000007945 */ /* 0x000fe20003800000 */
[----:B------:R-:W-:-:S11]  /*1be0*/  ISETP.GT.U32.AND P1, PT, R19, 0x1, PT ;  /* 0x000000011300780c */ /* 0x000fd60003f24070 */
[----:B------:R-:W-:Y:S05]  /*1bf0*/  @!P0 BRA `(.L_x_34) ;  /* 0x00000000002c8947 */ /* 0x000fea0003800000 */
[----:B------:R-:W-:-:S04]  /*1c00*/  UISETP.LT.AND UP0, UPT, UR40, 0x1, UPT ;  /* 0x000000012800788c */ /* 0x000fc8000bf01270 */
[----:B------:R-:W-:-:S04]  /*1c10*/  USEL UR6, UR40, 0x1, UP0 ;  /* 0x0000000128067887 */ /* 0x000fc80008000000 */
[----:B------:R-:W-:-:S04]  /*1c20*/  UIADD3 UR6, UR39, UR40, -UR6 ;  /* 0x0000002827067290 */ /* 0x000fc8000fffe806 */
[----:B------:R-:W-:-:S04]  /*1c30*/  UIMAD.WIDE.U32 UR4, UR6, 0x38e38e39, URZ ;  /* 0x38e38e39060478a5 */ /* 0x000fc8000f8e003f */
[----:B------:R-:W-:-:S04]  /*1c40*/  USHF.R.U32.HI UR4, URZ, 0x2, UR5 ;  /* 0x000000023f047899 */ /* 0x000fc80008011605 */
[----:B------:R-:W-:-:S06]  /*1c50*/  UIMAD UR6, UR4, -0x12, UR6 ;  /* 0xffffffee040678a4 */ /* 0x000fcc000f8e0206 */
[----:B------:R-:W-:-:S04]  /*1c60*/  IMAD.U32 R3, RZ, RZ, UR6 ;  /* 0x00000006ff037e24 */ /* 0x000fc8000f8e00ff */
[----:B------:R-:W-:-:S04]  /*1c70*/  IMAD R0, R3, 0x8, R6 ;  /* 0x0000000803007824 */ /* 0x000fc800078e0206 */
[----:B------:R-:W-:-:S05]  /*1c80*/  VIADD R3, R0, 0x90 ;  /* 0x0000009000037836 */ /* 0x000fca0000000000 */
[----:B------:R-:W-:-:S04]  /*1c90*/  PRMT R3, R152, 0x654, R3 ;  /* 0x0000065498037816 */ /* 0x000fc80000000003 */
[----:B------:R3:W-:Y:S03]  /*1ca0*/  SYNCS.ARRIVE.TRANS64.RED.A1T0 RZ, [R3+URZ], RZ ;  /* 0x000000ff03ff79a7 */ /* 0x0007e6000810043f */
.L_x_34:
[----:B------:R-:W-:Y:S05]  /*1cb0*/  BSYNC B0 ;  /* 0x0000000000007941 */ /* 0x000fea0003800000 */
.L_x_33:
[----:B------:R-:W-:Y:S05]  /*1cc0*/  @P1 BRA `(.L_x_31) ;  /* 0x0000000000041947 */ /* 0x000fea0003800000 */
[----:B------:R-:W-:Y:S01]  /*1cd0*/  BPT.TRAP 0x1 ;  /* 0x000000040000795c */ /* 0x000fe20000300000 */
.L_x_31:
[----:B------:R-:W4:Y:S01]  /*1ce0*/  LDC R9, c[0x0][0x288] ;  /* 0x0000a200ff097b82 */ /* 0x000f220000000800 */
[--C-:B------:R-:W-:Y:S01]  /*1cf0*/  SHF.R.U32.HI R0, RZ, 0x2, R18.reuse ;  /* 0x00000002ff007819 */ /* 0x100fe20000011612 */
[----:B------:R-:W-:Y:S01]  /*1d00*/  UIADD3 UR39, UR40, UR39, URZ ;  /* 0x0000002728277290 */ /* 0x000fe2000fffe03f */
[----:B01----:R-:W-:Y:S01]  /*1d10*/  SHF.R.U32.HI R5, RZ, 0x7, R18 ;  /* 0x00000007ff057819 */ /* 0x003fe20000011612 */
[----:B------:R-:W-:Y:S01]  /*1d20*/  ULDC UR7, c[0x0][0x284] ;  /* 0x0000a10000077ab9 */ /* 0x000fe20000000800 */
[----:B------:R-:W-:Y:S01]  /*1d30*/  LOP3.LUT R4, R18, 0x60, RZ, 0xc0, !PT ;  /* 0x0000006012047812 */ /* 0x000fe200078ec0ff */
[----:B------:R-:W-:Y:S01]  /*1d40*/  UISETP.GT.U32.AND UP0, UPT, UR39, 0x11, UPT ;  /* 0x000000112700788c */ /* 0x000fe2000bf04070 */
[----:B---3--:R-:W-:Y:S01]  /*1d50*/  LOP3.LUT R3, R0, 0x7, RZ, 0xc0, !PT ;  /* 0x0000000700037812 */ /* 0x008fe200078ec0ff */
[----:B------:R-:W-:Y:S01]  /*1d60*/  UISETP.GE.U32.AND UP1, UPT, UR40, 0x12, UPT ;  /* 0x000000122800788c */ /* 0x000fe2000bf26070 */
[----:B------:R-:W-:Y:S01]  /*1d70*/  LOP3.LUT R0, R5, 0x1, RZ, 0xc0, !PT ;  /* 0x0000000105007812 */ /* 0x000fe200078ec0ff */
[----:B------:R-:W-:Y:S01]  /*1d80*/  UISETP.LT.U32.AND UP0, UPT, UR40, 0x12, UP0 ;  /* 0x000000122800788c */ /* 0x000fe20008701070 */
[----:B------:R-:W-:Y:S01]  /*1d90*/  SHF.R.U32.HI R6, RZ, 0x1, R4 ;  /* 0x00000001ff067819 */ /* 0x000fe20000011604 */
[----:B------:R-:W-:Y:S01]  /*1da0*/  IMAD.SHL.U32 R4, R18, 0x2, RZ ;  /* 0x0000000212047824 */ /* 0x000fe200078e00ff */
[----:B------:R-:W-:Y:S01]  /*1db0*/  SHF.R.S32.HI R14, RZ, 0x1f, R22 ;  /* 0x0000001fff0e7819 */ /* 0x000fe20000011416 */
[----:B------:R-:W-:Y:S01]  /*1dc0*/  IMAD.SHL.U32 R8, R0, 0x40, RZ ;  /* 0x0000004000087824 */ /* 0x000fe200078e00ff */
[--C-:B------:R-:W-:Y:S01]  /*1dd0*/  IADD3 R5, RZ, -R6, -R3.reuse ;  /* 0x80000006ff057210 */ /* 0x100fe20007ffe803 */
[----:B------:R-:W-:Y:S01]  /*1de0*/  ULDC.64 UR8, c[0x0][0x5d0] ;  /* 0x0001740000087ab9 */ /* 0x000fe20000000a00 */
[----:B------:R-:W-:Y:S01]  /*1df0*/  LOP3.LUT R4, R4, 0x6, RZ, 0xc0, !PT ;  /* 0x0000000604047812 */ /* 0x000fe200078ec0ff */
[----:B------:R-:W-:Y:S01]  /*1e00*/  UIMAD.WIDE.U32 UR4, UR39, 0x38e38e39, URZ ;  /* 0x38e38e39270478a5 */ /* 0x000fe2000f8e003f */
[----:B------:R-:W-:Y:S01]  /*1e10*/  LOP3.LUT R3, R8, 0x40, R3, 0xe2, !PT ;  /* 0x0000004008037812 */ /* 0x000fe200078ee203 */
[----:B------:R-:W-:Y:S01]  /*1e20*/  IMAD R7, R0, -0x40, R5 ;  /* 0xffffffc000077824 */ /* 0x000fe200078e0205 */
[----:B------:R-:W-:Y:S01]  /*1e30*/  LOP3.LUT R0, R18, 0x3, RZ, 0xc0, !PT ;  /* 0x0000000312007812 */ /* 0x000fe200078ec0ff */
[----:B------:R-:W-:Y:S01]  /*1e40*/  USEL UR6, URZ, 0x1, !UP0 ;  /* 0x000000013f067887 */ /* 0x000fe2000c000000 */
[----:B------:R-:W-:Y:S01]  /*1e50*/  PRMT R8, R4, 0x6540, R153 ;  /* 0x0000654004087816 */ /* 0x000fe20000000099 */
[----:B------:R-:W-:Y:S01]  /*1e60*/  IMAD.SHL.U32 R153, R153, 0x100, RZ ;  /* 0x0000010099997824 */ /* 0x000fe200078e00ff */
[----:B------:R-:W-:Y:S01]  /*1e70*/  USHF.R.U32.HI UR4, URZ, 0x2, UR5 ;  /* 0x000000023f047899 */ /* 0x000fe20008011605 */
[----:B----4-:R-:W-:Y:S01]  /*1e80*/  IMAD R12, R0, -0x2, R9 ;  /* 0xfffffffe000c7824 */ /* 0x010fe200078e0209 */
[----:B------:R-:W-:Y:S01]  /*1e90*/  ULOP3.LUT UR38, UR38, UR6, URZ, 0x3c, !UPT ;  /* 0x0000000626267292 */ /* 0x000fe2000f8e3c3f */
[----:B------:R-:W-:Y:S01]  /*1ea0*/  IMAD.SHL.U32 R0, R154, 0x80, RZ ;  /* 0x000000809a007824 */ /* 0x000fe200078e00ff */
[----:B------:R-:W-:Y:S01]  /*1eb0*/  ISETP.GE.AND P0, PT, R153, R9, PT ;  /* 0x000000099900720c */ /* 0x000fe20003f06270 */
[----:B------:R-:W-:Y:S01]  /*1ec0*/  IMAD R5, R14, UR8, RZ ;  /* 0x000000080e057c24 */ /* 0x000fe2000f8e02ff */
[--C-:B------:R-:W-:Y:S01]  /*1ed0*/  SHF.R.S32.HI R9, RZ, 0x1f, R8.reuse ;  /* 0x0000001fff097819 */ /* 0x100fe20000011408 */
[----:B------:R-:W-:Y:S01]  /*1ee0*/  IMAD.WIDE R10, R154, 0x80, RZ ;  /* 0x000000809a0a7825 */ /* 0x000fe200078e02ff */
[C---:B------:R-:W-:Y:S01]  /*1ef0*/  ISETP.GE.OR P0, PT, R0.reuse, UR7, P0 ;  /* 0x0000000700007c0c */ /* 0x040fe20008706670 */
[----:B------:R-:W-:Y:S01]  /*1f00*/  UIMAD UR39, UR4, -0x12, UR39 ;  /* 0xffffffee042778a4 */ /* 0x000fe2000f8e0227 */
[----:B------:R-:W-:Y:S01]  /*1f10*/  IADD3 R162, -R0, UR7, R7 ;  /* 0x0000000700a27c10 */ /* 0x000fe2000fffe107 */
[C---:B------:R-:W-:Y:S01]  /*1f20*/  IMAD R13, R22.reuse, UR9, R5 ;  /* 0x00000009160d7c24 */ /* 0x040fe2000f8e0205 */
[----:B------:R-:W-:Y:S01]  /*1f30*/  @UP1 ULOP3.LUT UR38, UR38, 0x1, UR4, 0x78, !UPT ;  /* 0x0000000126261892 */ /* 0x000fe2000f8e7804 */
[----:B------:R-:W-:Y:S01]  /*1f40*/  IMAD.WIDE.U32 R4, R22, UR8, R8 ;  /* 0x0000000816047c25 */ /* 0x000fe2000f8e0008 */
[----:B------:R-:W-:-:S03]  /*1f50*/  LOP3.LUT R163, R10, R3, R6, 0xfe, !PT ;  /* 0x000000030aa37212 */ /* 0x000fc600078efe06 */
[----:B------:R-:W-:Y:S02]  /*1f60*/  IMAD.IADD R5, R5, 0x1, R13 ;  /* 0x0000000105057824 */ /* 0x000fe400078e020d */
[----:B------:R-:W-:Y:S02]  /*1f70*/  IMAD.IADD R0, R12, 0x1, -R153 ;  /* 0x000000010c007824 */ /* 0x000fe400078e0a99 */
[----:B------:R-:W-:Y:S01]  /*1f80*/  IMAD.MOV.U32 R154, RZ, RZ, -0x1 ;  /* 0xffffffffff9a7424 */ /* 0x000fe200078e00ff */
[----:B------:R-:W-:Y:S06]  /*1f90*/  @P0 BRA `(.L_x_35) ;  /* 0x0000006000a00947 */ /* 0x000fec0003800000 */
[----:B------:R-:W0:Y:S01]  /*1fa0*/  LDC.64 R12, c[0x0][0x5c8] ;  /* 0x00017200ff0c7b82 */ /* 0x000e220000000a00 */
[----:B------:R-:W-:Y:S01]  /*1fb0*/  ULDC.64 UR4, c[0x0][0x5c0] ;  /* 0x0001700000047ab9 */ /* 0x000fe20000000a00 */
[----:B------:R-:W-:Y:S01]  /*1fc0*/  BSSY B0, `(.L_x_35) ;  /* 0x0000625000007945 */ /* 0x000fe20003800000 */
[-C--:B0-----:R-:W-:Y:S02]  /*1fd0*/  IMAD R6, R11, R12.reuse, RZ ;  /* 0x0000000c0b067224 */ /* 0x081fe400078e02ff */
[----:B------:R-:W-:-:S04]  /*1fe0*/  IMAD.WIDE.U32 R4, R163, R12, R4 ;  /* 0x0000000ca3047225 */ /* 0x000fc800078e0004 */
[----:B------:R-:W-:Y:S01]  /*1ff0*/  IMAD R3, R163, R13, R6 ;  /* 0x0000000da3037224 */ /* 0x000fe200078e0206 */
[----:B------:R-:W-:-:S03]  /*2000*/  IADD3 R4, P0, R4, UR4, RZ ;  /* 0x0000000404047c10 */ /* 0x000fc6000ff1e0ff */
[----:B------:R-:W-:Y:S01]  /*2010*/  IMAD.IADD R3, R5, 0x1, R3 ;  /* 0x0000000105037824 */ /* 0x000fe200078e0203 */
[----:B------:R-:W-:-:S04]  /*2020*/  LEA R6, P1, R12, R4, 0x3 ;  /* 0x000000040c067211 */ /* 0x000fc800078218ff */
[----:B------:R-:W-:Y:S02]  /*2030*/  IADD3.X R5, R3, UR5, RZ, P0, !PT ;  /* 0x0000000503057c10 */ /* 0x000fe400087fe4ff */
[----:B-----5:R-:W-:Y:S02]  /*2040*/  ISETP.NE.AND P0, PT, R156, RZ, PT ;  /* 0x000000ff9c00720c */ /* 0x020fe40003f05270 */
[----:B------:R-:W-:-:S11]  /*2050*/  LEA.HI.X R7, R12, R5, R13, 0x3, P1 ;  /* 0x000000050c077211 */ /* 0x000fd600008f1c0d */
[----:B------:R-:W-:Y:S05]  /*2060*/  @!P0 BRA `(.L_x_36) ;  /* 0x0000004800608947 */ /* 0x000fea0003800000 */
[----:B------:R-:W0:Y:S01]  /*2070*/  LDC.64 R158, c[0x0][0x5b0] ;  /* 0x00016c00ff9e7b82 */ /* 0x000e220000000a00 */
[----:B------:R-:W-:Y:S01]  /*2080*/  ULDC.64 UR4, c[0x0][0x5b8] ;  /* 0x00016e0000047ab9 */ /* 0x000fe20000000a00 */
[----:B------:R-:W-:Y:S01]  /*2090*/  ISETP.GE.AND P1, PT, R162, 0x1, PT ;  /* 0x00000001a200780c */ /* 0x000fe20003f26270 */
[----:B------:R-:W-:Y:S01]  /*20a0*/  IMAD R3, R14, UR4, RZ ;  /* 0x000000040e037c24 */ /* 0x000fe2000f8e02ff */
[----:B------:R-:W-:Y:S01]  /*20b0*/  BSSY B1, `(.L_x_37) ;  /* 0x000000e000017945 */ /* 0x000fe20003800000 */
[----:B------:R-:W-:Y:S01]  /*20c0*/  IMAD.WIDE.U32 R20, R22, UR4, R8 ;  /* 0x0000000416147c25 */ /* 0x000fe2000f8e0008 */
[----:B------:R-:W-:Y:S02]  /*20d0*/  ISETP.LT.OR P5, PT, R0, 0x1, !P1 ;  /* 0x000000010000780c */ /* 0x000fe40004fa1670 */
[----:B------:R-:W1:Y:S01]  /*20e0*/  LDC.64 R160, c[0x0][0x5a8] ;  /* 0x00016a00ffa07b82 */ /* 0x000e620000000a00 */
[----:B------:R-:W-:Y:S02]  /*20f0*/  IMAD R3, R22, UR5, R3 ;  /* 0x0000000516037c24 */ /* 0x000fe4000f8e0203 */
[----:B------:R-:W-:-:S02]  /*2100*/  IMAD.MOV.U32 R14, RZ, RZ, R20 ;  /* 0x000000ffff0e7224 */ /* 0x000fc400078e0014 */
[----:B------:R-:W-:Y:S02]  /*2110*/  IMAD.IADD R15, R21, 0x1, R3 ;  /* 0x00000001150f7824 */ /* 0x000fe400078e0203 */
[-C--:B0-----:R-:W-:Y:S02]  /*2120*/  IMAD R10, R11, R158.reuse, RZ ;  /* 0x0000009e0b0a7224 */ /* 0x081fe400078e02ff */
[----:B------:R-:W-:-:S04]  /*2130*/  IMAD.WIDE.U32 R8, R163, R158, R14 ;  /* 0x0000009ea3087225 */ /* 0x000fc800078e000e */
[----:B------:R-:W-:Y:S01]  /*2140*/  IMAD R13, R163, R159, R10 ;  /* 0x0000009fa30d7224 */ /* 0x000fe200078e020a */
[----:B-1----:R-:W-:-:S04]  /*2150*/  IADD3 R8, P0, R8, R160, RZ ;  /* 0x000000a008087210 */ /* 0x002fc80007f1e0ff */
[----:B------:R-:W-:Y:S01]  /*2160*/  IADD3.X R9, R161, R9, R13, P0, !PT ;  /* 0x00000009a1097210 */ /* 0x000fe200007fe40d */
[----:B------:R-:W-:Y:S08]  /*2170*/  @P5 BRA `(.L_x_38) ;  /* 0x0000000000045947 */ /* 0x000ff00003800000 */
[----:B--2---:R0:W5:Y:S02]  /*2180*/  LDG.E.U8 R157, desc[UR36][R8.64] ;  /* 0x00000024089d7981 */ /* 0x004164000c1e1100 */
.L_x_38:
[----:B------:R-:W-:Y:S05]  /*2190*/  BSYNC B1 ;  /* 0x0000000000017941 */ /* 0x000fea0003800000 */
.L_x_37:
[----:B-----5:R-:W-:Y:S01]  /*21a0*/  LOP3.LUT R3, R157, 0xffff, RZ, 0xc0, !PT ;  /* 0x0000ffff9d037812 */ /* 0x020fe200078ec0ff */
[----:B------:R-:W-:Y:S01]  /*21b0*/  IMAD.SHL.U32 R10, R158, 0x8, RZ ;  /* 0x000000089e0a7824 */ /* 0x000fe200078e00ff */
[----:B------:R-:W-:Y:S01]  /*21c0*/  ISETP.LT.OR P2, PT, R0, 0x2, !P1 ;  /* 0x000000020000780c */ /* 0x000fe20004f41670 */
[----:B------:R-:W-:Y:S01]  /*21d0*/  BSSY B1, `(.L_x_39) ;  /* 0x000000e000017945 */ /* 0x000fe20003800000 */
[----:B------:R-:W-:Y:S02]  /*21e0*/  PRMT R3, R3, 0x8880, RZ ;  /* 0x0000888003037816 */ /* 0x000fe400000000ff */
[----:B------:R-:W-:Y:S02]  /*21f0*/  SHF.L.U64.HI R11, R158, 0x3, R159 ;  /* 0x000000039e0b7819 */ /* 0x000fe4000001029f */
[----:B------:R-:W-:Y:S01]  /*2200*/  ISETP.GE.AND P0, PT, R162, 0x9, PT ;  /* 0x00000009a200780c */ /* 0x000fe20003f06270 */
[----:B------:R-:W-:Y:S02]  /*2210*/  IMAD R12, R3, R156, RZ ;  /* 0x0000009c030c7224 */ /* 0x000fe400078e02ff */
[----:B------:R-:W-:-:S04]  /*2220*/  IMAD.WIDE.U32 R10, R163, R158, R10 ;  /* 0x0000009ea30a7225 */ /* 0x000fc800078e000a */
[----:B------:R-:W-:Y:S01]  /*2230*/  @!P5 IMAD R3, R24, R155, R12 ;  /* 0x0000009b1803d224 */ /* 0x000fe200078e020c */
[----:B------:R-:W-:Y:S01]  /*2240*/  IADD3 R10, P3, P4, R20, R160, R10 ;  /* 0x000000a0140a7210 */ /* 0x000fe20007c7e00a */
[----:B------:R-:W-:-:S03]  /*2250*/  IMAD.IADD R13, R13, 0x1, R11 ;  /* 0x000000010d0d7824 */ /* 0x000fc600078e020b */
[----:B------:R1:W-:Y:S01]  /*2260*/  @!P5 STG.E.U8 desc[UR36][R4.64], R3 ;  /* 0x000000030400d986 */ /* 0x0003e2000c101124 */
[----:B------:R-:W-:Y:S08]  /*2270*/  @P2 BRA `(.L_x_40) ;  /* 0x00000000000c2947 */ /* 0x000ff00003800000 */
[----:B--2---:R-:W1:Y:S02]  /*2280*/  LDG.E.U8 R157, desc[UR36][R8.64+0x1] ;  /* 0x00000124089d7981 */ /* 0x004e64000c1e1100 */
[----:B-1----:R-:W-:-:S05]  /*2290*/  PRMT R3, R157, 0x8880, RZ ;  /* 0x000088809d037816 */ /* 0x002fca00000000ff */
[----:B------:R-:W-:-:S07]  /*22a0*/  IMAD R12, R3, R156, RZ ;  /* 0x0000009c030c7224 */ /* 0x000fce00078e02ff */
.L_x_40:
[----:B------:R-:W-:Y:S05]  /*22b0*/  BSYNC B1 ;  /* 0x0000000000017941 */ /* 0x000fea0003800000 */
.L_x_39:
[C---:B------:R-:W-:Y:S01]  /*22c0*/  ISETP.LT.OR P5, PT, R0.reuse, 0x1, !P0 ;  /* 0x000000010000780c */ /* 0x040fe200047a1670 */
[----:B------:R-:W-:Y:S01]  /*22d0*/  @!P2 IMAD R25, R25, R155, R12 ;  /* 0x0000009b1919a224 */ /* 0x000fe200078e020c */
[----:B------:R-:W-:Y:S01]  /*22e0*/  BSSY B1, `(.L_x_41) ;  /* 0x000000a000017945 */ /* 0x000fe20003800000 */
[----:B------:R-:W-:Y:S02]  /*22f0*/  IADD3.X R11, R15, R161, R13, P3, P4 ;  /* 0x000000a10f0b7210 */ /* 0x000fe40001fe840d */
[C---:B------:R-:W-:Y:S01]  /*2300*/  ISETP.LT.OR P3, PT, R0.reuse, 0x2, !P0 ;  /* 0x000000020000780c */ /* 0x040fe20004761670 */
[----:B------:R3:W-:Y:S01]  /*2310*/  @!P2 STG.E.U8 desc[UR36][R4.64+0x1], R25 ;  /* 0x000001190400a986 */ /* 0x0007e2000c101124 */
[C---:B------:R-:W-:Y:S02]  /*2320*/  ISETP.LT.OR P4, PT, R0.reuse, 0x9, !P1 ;  /* 0x000000090000780c */ /* 0x040fe40004f81670 */
[----:B------:R-:W-:-:S04]  /*2330*/  ISETP.LT.OR P2, PT, R0, 0xa, !P1 ;  /* 0x0000000a0000780c */ /* 0x000fc80004f41670 */
[----:B------:R-:W-:Y:S09]  /*2340*/  @P5 BRA `(.L_x_42) ;  /* 0x00000000000c5947 */ /* 0x000ff20003800000 */
[----:B--2---:R-:W1:Y:S02]  /*2350*/  LDG.E.U8 R157, desc[UR36][R10.64] ;  /* 0x000000240a9d7981 */ /* 0x004e64000c1e1100 */
[----:B-1----:R-:W-:-:S05]  /*2360*/  PRMT R3, R157, 0x8880, RZ ;  /* 0x000088809d037816 */ /* 0x002fca00000000ff */
[----:B------:R-:W-:-:S07]  /*2370*/  IMAD R12, R3, R156, RZ ;  /* 0x0000009c030c7224 */ /* 0x000fce00078e02ff */
.L_x_42:
[----:B------:R-:W-:Y:S05]  /*2380*/  BSYNC B1 ;  /* 0x0000000000017941 */ /* 0x000fea0003800000 */
.L_x_41:
[----:B-1----:R-:W-:Y:S01]  /*2390*/  @!P5 IMAD R3, R26, R155, R12 ;  /* 0x0000009b1a03d224 */ /* 0x002fe200078e020c */
[----:B------:R-:W-:Y:S04]  /*23a0*/  BSSY B1, `(.L_x_43) ;  /* 0x0000006000017945 */ /* 0x000fe80003800000 */
[----:B------:R1:W-:Y:S01]  /*23b0*/  @!P5 STG.E.U8 desc[UR36][R6.64], R3 ;  /* 0x000000030600d986 */ /* 0x0003e2000c101124 */
[----:B------:R-:W-:Y:S05]  /*23c0*/  @P3 BRA `(.L_x_44) ;  /* 0x00000000000c3947 */ /* 0x000fea0003800000 */
[----:B--2---:R-:W1:Y:S02]  /*23d0*/  LDG.E.U8 R157, desc[UR36][R10.64+0x1] ;  /* 0x000001240a9d7981 */ /* 0x004e64000c1e1100 */
[----:B-1----:R-:W-:-:S05]  /*23e0*/  PRMT R3, R157, 0x8880, RZ ;  /* 0x000088809d037816 */ /* 0x002fca00000000ff */
[----:B------:R-:W-:-:S07]  /*23f0*/  IMAD R12, R3, R156, RZ ;  /* 0x0000009c030c7224 */ /* 0x000fce00078e02ff */
.L_x_44:
[----:B------:R-:W-:Y:S05]  /*2400*/  BSYNC B1 ;  /* 0x0000000000017941 */ /* 0x000fea0003800000 */
.L_x_43:
[----:B------:R-:W-:Y:S01]  /*2410*/  @!P3 IMAD R27, R27, R155, R12 ;  /* 0x0000009b1b1bb224 */ /* 0x000fe200078e020c */
[----:B------:R-:W-:Y:S04]  /*2420*/  BSSY B1, `(.L_x_45) ;  /* 0x0000006000017945 */ /* 0x000fe80003800000 */
[----:B------:R4:W-:Y:S01]  /*2430*/  @!P3 STG.E.U8 desc[UR36][R6.64+0x1], R27 ;  /* 0x0000011b0600b986 */ /* 0x0009e2000c101124 */
[----:B------:R-:W-:Y:S05]  /*2440*/  @P4 BRA `(.L_x_46) ;  /* 0x00000000000c4947 */ /* 0x000fea0003800000 */
[----:B--2---:R-:W1:Y:S02]  /*2450*/  LDG.E.U8 R157, desc[UR36][R8.64+0x8] ;  /* 0x00000824089d7981 */ /* 0x004e64000c1e1100 */
[----:B-1----:R-:W-:-:S05]  /*2460*/  PRMT R3, R157, 0x8880, RZ ;  /* 0x000088809d037816 */ /* 0x002fca00000000ff */
[----:B------:R-:W-:-:S07]  /*2470*/  IMAD R12, R3, R156, RZ ;  /* 0x0000009c030c7224 */ /* 0x000fce00078e02ff */
.L_x_46:
[----:B------:R-:W-:Y:S05]  /*2480*/  BSYNC B1 ;  /* 0x0000000000017941 */ /* 0x000fea0003800000 */
.L_x_45:
[----:B-1----:R-:W-:Y:S01]  /*2490*/  @!P4 IMAD R3, R28, R155, R12 ;  /* 0x0000009b1c03c224 */ /* 0x002fe200078e020c */
[----:B------:R-:W-:Y:S04]  /*24a0*/  BSSY B1, `(.L_x_47) ;  /* 0x0000006000017945 */ /* 0x000fe80003800000 */
[----:B------:R1:W-:Y:S01]  /*24b0*/  @!P4 STG.E.U8 desc[UR36][R4.64+0x8], R3 ;  /* 0x000008030400c986 */ /* 0x0003e2000c101124 */
[----:B------:R-:W-:Y:S05]  /*24c0*/  @P2 BRA `(.L_x_48) ;  /* 0x00000000000c2947 */ /* 0x000fea0003800000 */
[----:B--2---:R-:W1:Y:S02]  /*24d0*/  LDG.E.U8 R157, desc[UR36][R8.64+0x9] ;  /* 0x00000924089d7981 */ /* 0x004e64000c1e1100 */
[----:B-1----:R-:W-:-:S05]  /*24e0*/  PRMT R3, R157, 0x8880, RZ ;  /* 0x000088809d037816 */ /* 0x002fca00000000ff */
[----:B------:R-:W-:-:S07]  /*24f0*/  IMAD R12, R3, R156, RZ ;  /* 0x0000009c030c7224 */ /* 0x000fce00078e02ff */
.L_x_48:
[----:B------:R-:W-:Y:S05]  /*2500*/  BSYNC B1 ;  /* 0x0000000000017941 */ /* 0x000fea0003800000 */
.L_x_47:
[C---:B------:R-:W-:Y:S01]  /*2510*/  ISETP.LT.OR P4, PT, R0.reuse, 0x9, !P0 ;  /* 0x000000090000780c */ /* 0x040fe20004781670 */
[----:B------:R-:W-:Y:S01]  /*2520*/  @!P2 IMAD R29, R29, R155, R12 ;  /* 0x0000009b1d1da224 */ /* 0x000fe200078e020c */
[----:B------:R-:W-:Y:S01]  /*2530*/  BSSY B1, `(.L_x_49) ;  /* 0x0000009000017945 */ /* 0x000fe20003800000 */
[C---:B------:R-:W-:Y:S02]  /*2540*/  ISETP.LT.OR P3, PT, R0.reuse, 0xa, !P0 ;  /* 0x0000000a0000780c */ /* 0x040fe40004761670 */
[C---:B------:R-:W-:Y:S01]  /*2550*/  ISETP.LT.OR P5, PT, R0.reuse, 0x11, !P1 ;  /* 0x000000110000780c */ /* 0x040fe20004fa1670 */
[----:B------:R0:W-:Y:S01]  /*2560*/  @!P2 STG.E.U8 desc[UR36][R4.64+0x9], R29 ;  /* 0x0000091d0400a986 */ /* 0x0001e2000c101124 */
[----:B------:R-:W-:-:S06]  /*2570*/  ISETP.LT.OR P2, PT, R0, 0x12, !P1 ;  /* 0x000000120000780c */ /* 0x000fcc0004f41670 */
[----:B------:R-:W-:Y:S07]  /*2580*/  @P4 BRA `(.L_x_50) ;  /* 0x00000000000c4947 */ /* 0x000fee0003800000 */
[----:B--2---:R-:W1:Y:S02]  /*2590*/  LDG.E.U8 R157, desc[UR36][R10.64+0x8] ;  /* 0x000008240a9d7981 */ /* 0x004e64000c1e1100 */
[----:B-1----:R-:W-:-:S05]  /*25a0*/  PRMT R3, R157, 0x8880, RZ ;  /* 0x000088809d037816 */ /* 0x002fca00000000ff */
[----:B------:R-:W-:-:S07]  /*25b0*/  IMAD R12, R3, R156, RZ ;  /* 0x0000009c030c7224 */ /* 0x000fce00078e02ff */
.L_x_50:
[----:B------:R-:W-:Y:S05]  /*25c0*/  BSYNC B1 ;  /* 0x0000000000017941 */ /* 0x000fea0003800000 */
.L_x_49:
[----:B-1----:R-:W-:Y:S01]  /*25d0*/  @!P4 IMAD R3, R30, R155, R12 ;  /* 0x0000009b1e03c224 */ /* 0x002fe200078e020c */
[----:B------:R-:W-:Y:S04]  /*25e0*/  BSSY B1, `(.L_x_51) ;  /* 0x0000006000017945 */ /* 0x000fe80003800000 */
[----:B------:R1:W-:Y:S01]  /*25f0*/  @!P4 STG.E.U8 desc[UR36][R6.64+0x8], R3 ;  /* 0x000008030600c986 */ /* 0x0003e2000c101124 */
[----:B------:R-:W-:Y:S05]  /*2600*/  @P3 BRA `(.L_x_52) ;  /* 0x00000000000c3947 */ /* 0x000fea0003800000 */
[----:B--2---:R-:W1:Y:S02]  /*2610*/  LDG.E.U8 R157, desc[UR36][R10.64+0x9] ;  /* 0x000009240a9d7981 */ /* 0x004e64000c1e1100 */
[----:B-1----:R-:W-:-:S05]  /*2620*/  PRMT R3, R157, 0x8880, RZ ;  /* 0x000088809d037816 */ /* 0x002fca00000000ff */
[----:B------:R-:W-:-:S07]  /*2630*/  IMAD R12, R3, R156, RZ ;  /* 0x0000009c030c7224 */ /* 0x000fce00078e02ff */
.L_x_52:
[----:B------:R-:W-:Y:S05]  /*2640*/  BSYNC B1 ;  /* 0x0000000000017941 */ /* 0x000fea0003800000 */
.L_x_51:
[----:B------:R-:W-:Y:S01]  /*2650*/  @!P3 IMAD R31, R31, R155, R12 ;  /* 0x0000009b1f1fb224 */ /* 0x000fe200078e020c */
[----:B------:R-:W-:Y:S04]  /*2660*/  BSSY B1, `(.L_x_53) ;  /* 0x0000006000017945 */ /* 0x000fe80003800000 */
[----:B------:R0:W-:Y:S01]  /*2670*/  @!P3 STG.E.U8 desc[UR36][R6.64+0x9], R31 ;  /* 0x0000091f0600b986 */ /* 0x0001e2000c101124 */
[----:B------:R-:W-:Y:S05]  /*2680*/  @P5 BRA `(.L_x_54) ;  /* 0x00000000000c5947 */ /* 0x000fea0003800000 */
[----:B--2---:R-:W1:Y:S02]  /*2690*/  LDG.E.U8 R157, desc[UR36][R8.64+0x10] ;  /* 0x00001024089d7981 */ /* 0x004e64000c1e1100 */
[----:B-1----:R-:W-:-:S05]  /*26a0*/  PRMT R3, R157, 0x8880, RZ ;  /* 0x000088809d037816 */ /* 0x002fca00000000ff */
[----:B------:R-:W-:-:S07]  /*26b0*/  IMAD R12, R3, R156, RZ ;  /* 0x0000009c030c7224 */ /* 0x000fce00078e02ff */
.L_x_54:
[----:B------:R-:W-:Y:S05]  /*26c0*/  BSYNC B1 ;  /* 0x0000000000017941 */ /* 0x000fea0003800000 */
.L_x_53:
[----:B-1----:R-:W-:Y:S01]  /*26d0*/  @!P5 IMAD R3, R32, R155, R12 ;  /* 0x0000009b2003d224 */ /* 0x002fe200078e020c */
[----:B------:R-:W-:Y:S04]  /*26e0*/  BSSY B1, `(.L_x_55) ;  /* 0x0000006000017945 */ /* 0x000fe80003800000 */
[----:B------:R1:W-:Y:S01]  /*26f0*/  @!P5 STG.E.U8 desc[UR36][R4.64+0x10], R3 ;  /* 0x000010030400d986 */ /* 0x0003e2000c101124 */
[----:B------:R-:W-:Y:S05]  /*2700*/  @P2 BRA `(.L_x_56) ;  /* 0x00000000000c2947 */ /* 0x000fea0003800000 */
[----:B--2---:R-:W1:Y:S02]  /*2710*/  LDG.E.U8 R157, desc[UR36][R8.64+0x11] ;  /* 0x00001124089d7981 */ /* 0x004e64000c1e1100 */
[----:B-1----:R-:W-:-:S05]  /*2720*/  PRMT R3, R157, 0x8880, RZ ;  /* 0x000088809d037816 */ /* 0x002fca00000000ff */
[----:B------:R-:W-:-:S07]  /*2730*/  IMAD R12, R3, R156, RZ ;  /* 0x0000009c030c7224 */ /* 0x000fce00078e02ff */
.L_x_56:
[----:B------:R-:W-:Y:S05]  /*2740*/  BSYNC B1 ;  /* 0x0000000000017941 */ /* 0x000fea0003800000 */
.L_x_55:
        /* <DEDUP_REMOVED lines=11> */
.L_x_58:
[----:B------:R-:W-:Y:S05]  /*2800*/  BSYNC B1 ;  /* 0x0000000000017941 */ /* 0x000fea0003800000 */
.L_x_57:
[----:B-1----:R-:W-:Y:S01]  /*2810*/  @!P4 IMAD R3, R34, R155, R12 ;  /* 0x0000009b2203c224 */ /* 0x002fe200078e020c */
[----:B------:R-:W-:Y:S04]  /*2820*/  BSSY B1, `(.L_x_59) ;  /* 0x0000006000017945 */ /* 0x000fe80003800000 */
[----:B------:R1:W-:Y:S01]  /*2830*/  @!P4 STG.E.U8 desc[UR36][R6.64+0x10], R3 ;  /* 0x000010030600c986 */ /* 0x0003e2000c101124 */
[----:B------:R-:W-:Y:S05]  /*2840*/  @P3 BRA `(.L_x_60) ;  /* 0x00000000000c3947 */ /* 0x000fea0003800000 */
[----:B--2---:R-:W1:Y:S02]  /*2850*/  LDG.E.U8 R157, desc[UR36][R10.64+0x11] ;  /* 0x000011240a9d7981 */ /* 0x004e64000c1e1100 */
[----:B-1----:R-:W-:-:S05]  /*2860*/  PRMT R3, R157, 0x8880, RZ ;  /* 0x000088809d037816 */ /* 0x002fca00000000ff */
[----:B------:R-:W-:-:S07]  /*2870*/  IMAD R12, R3, R156, RZ ;  /* 0x0000009c030c7224 */ /* 0x000fce00078e02ff */
.L_x_60:
[----:B------:R-:W-:Y:S05]  /*2880*/  BSYNC B1 ;  /* 0x0000000000017941 */ /* 0x000fea0003800000 */
.L_x_59:
[----:B------:R-:W-:Y:S01]  /*2890*/  @!P3 IMAD R35, R35, R155, R12 ;  /* 0x0000009b2323b224 */ /* 0x000fe200078e020c */
[----:B------:R-:W-:Y:S04]  /*28a0*/  BSSY B1, `(.L_x_61) ;  /* 0x0000006000017945 */ /* 0x000fe80003800000 */
[----:B------:R0:W-:Y:S01]  /*28b0*/  @!P3 STG.E.U8 desc[UR36][R6.64+0x11], R35 ;  /* 0x000011230600b986 */ /* 0x0001e2000c101124 */
[----:B------:R-:W-:Y:S05]  /*28c0*/  @P5 BRA `(.L_x_62) ;  /* 0x00000000000c5947 */ /* 0x000fea0003800000 */
[----:B--2---:R-:W1:Y:S02]  /*28d0*/  LDG.E.U8 R157, desc[UR36][R8.64+0x18] ;  /* 0x00001824089d7981 */ /* 0x004e64000c1e1100 */
[----:B-1----:R-:W-:-:S05]  /*28e0*/  PRMT R3, R157, 0x8880, RZ ;  /* 0x000088809d037816 */ /* 0x002fca00000000ff */
[----:B------:R-:W-:-:S07]  /*28f0*/  IMAD R12, R3, R156, RZ ;  /* 0x0000009c030c7224 */ /* 0x000fce00078e02ff */
.L_x_62:
[----:B------:R-:W-:Y:S05]  /*2900*/  BSYNC B1 ;  /* 0x0000000000017941 */ /* 0x000fea0003800000 */
.L_x_61:
[----:B-1----:R-:W-:Y:S01]  /*2910*/  @!P5 IMAD R3, R36, R155, R12 ;  /* 0x0000009b2403d224 */ /* 0x002fe200078e020c */
[----:B------:R-:W-:Y:S04]  /*2920*/  BSSY B1, `(.L_x_63) ;  /* 0x0000006000017945 */ /* 0x000fe80003800000 */
[----:B------:R1:W-:Y:S01]  /*2930*/  @!P5 STG.E.U8 desc[UR36][R4.64+0x18], R3 ;  /* 0x000018030400d986 */ /* 0x0003e2000c101124 */
[----:B------:R-:W-:Y:S05]  /*2940*/  @P2 BRA `(.L_x_64) ;  /* 0x00000000000c2947 */ /* 0x000fea0003800000 */
[----:B--2---:R-:W1:Y:S02]  /*2950*/  LDG.E.U8 R157, desc[UR36][R8.64+0x19] ;  /* 0x00001924089d7981 */ /* 0x004e64000c1e1100 */
[----:B-1----:R-:W-:-:S05]  /*2960*/  PRMT R3, R157, 0x8880, RZ ;  /* 0x000088809d037816 */ /* 0x002fca00000000ff */
[----:B------:R-:W-:-:S07]  /*2970*/  IMAD R12, R3, R156, RZ ;  /* 0x0000009c030c7224 */ /* 0x000fce00078e02ff */
.L_x_64:
[----:B------:R-:W-:Y:S05]  /*2980*/  BSYNC B1 ;  /* 0x0000000000017941 */ /* 0x000fea0003800000 */
.L_x_63:
        /* <DEDUP_REMOVED lines=11> */
.L_x_66:
[----:B------:R-:W-:Y:S05]  /*2a40*/  BSYNC B1 ;  /* 0x0000000000017941 */ /* 0x000fea0003800000 */
.L_x_65:
[----:B-1----:R-:W-:Y:S01]  /*2a50*/  @!P4 IMAD R3, R38, R155, R12 ;  /* 0x0000009b2603c224 */ /* 0x002fe200078e020c */
[----:B------:R-:W-:Y:S04]  /*2a60*/  BSSY B1, `(.L_x_67) ;  /* 0x0000006000017945 */ /* 0x000fe80003800000 */
[----:B------:R1:W-:Y:S01]  /*2a70*/  @!P4 STG.E.U8 desc[UR36][R6.64+0x18], R3 ;  /* 0x000018030600c986 */ /* 0x0003e2000c101124 */
[----:B------:R-:W-:Y:S05]  /*2a80*/  @P3 BRA `(.L_x_68) ;  /* 0x00000000000c3947 */ /* 0x000fea0003800000 */
[----:B--2---:R-:W1:Y:S02]  /*2a90*/  LDG.E.U8 R157, desc[UR36][R10.64+0x19] ;  /* 0x000019240a9d7981 */ /* 0x004e64000c1e1100 */
[----:B-1----:R-:W-:-:S05]  /*2aa0*/  PRMT R3, R157, 0x8880, RZ ;  /* 0x000088809d037816 */ /* 0x002fca00000000ff */
[----:B------:R-:W-:-:S07]  /*2ab0*/  IMAD R12, R3, R156, RZ ;  /* 0x0000009c030c7224 */ /* 0x000fce00078e02ff */
.L_x_68:
[----:B------:R-:W-:Y:S05]  /*2ac0*/  BSYNC B1 ;  /* 0x0000000000017941 */ /* 0x000fea0003800000 */
.L_x_67:
[----:B------:R-:W-:Y:S01]  /*2ad0*/  @!P3 IMAD R39, R39, R155, R12 ;  /* 0x0000009b2727b224 */ /* 0x000fe200078e020c */
[----:B------:R-:W-:Y:S04]  /*2ae0*/  BSSY B1, `(.L_x_69) ;  /* 0x0000006000017945 */ /* 0x000fe80003800000 */
[----:B------:R0:W-:Y:S01]  /*2af0*/  @!P3 STG.E.U8 desc[UR36][R6.64+0x19], R39 ;  /* 0x000019270600b986 */ /* 0x0001e2000c101124 */
[----:B------:R-:W-:Y:S05]  /*2b00*/  @P5 BRA `(.L_x_70) ;  /* 0x00000000000c5947 */ /* 0x000fea0003800000 */
[----:B--2---:R-:W1:Y:S02]  /*2b10*/  LDG.E.U8 R157, desc[UR36][R8.64+0x20] ;  /* 0x00002024089d7981 */ /* 0x004e64000c1e1100 */
[----:B-1----:R-:W-:-:S05]  /*2b20*/  PRMT R3, R157, 0x8880, RZ ;  /* 0x000088809d037816 */ /* 0x002fca00000000ff */
[----:B------:R-:W-:-:S07]  /*2b30*/  IMAD R12, R3, R156, RZ ;  /* 0x0000009c030c7224 */ /* 0x000fce00078e02ff */
.L_x_70:
[----:B------:R-:W-:Y:S05]  /*2b40*/  BSYNC B1 ;  /* 0x0000000000017941 */ /* 0x000fea0003800000 */
.L_x_69:
[----:B-1----:R-:W-:Y:S01]  /*2b50*/  @!P5 IMAD R3, R40, R155, R12 ;  /* 0x0000009b2803d224 */ /* 0x002fe200078e020c */
[----:B------:R-:W-:Y:S04]  /*2b60*/  BSSY B1, `(.L_x_71) ;  /* 0x0000006000017945 */ /* 0x000fe80003800000 */
[----:B------:R1:W-:Y:S01]  /*2b70*/  @!P5 STG.E.U8 desc[UR36][R4.64+0x20], R3 ;  /* 0x000020030400d986 */ /* 0x0003e2000c101124 */
[----:B------:R-:W-:Y:S05]  /*2b80*/  @P2 BRA `(.L_x_72) ;  /* 0x00000000000c2947 */ /* 0x000fea0003800000 */
[----:B--2---:R-:W1:Y:S02]  /*2b90*/  LDG.E.U8 R157, desc[UR36][R8.64+0x21] ;  /* 0x00002124089d7981 */ /* 0x004e64000c1e1100 */
[----:B-1----:R-:W-:-:S05]  /*2ba0*/  PRMT R3, R157, 0x8880, RZ ;  /* 0x000088809d037816 */ /* 0x002fca00000000ff */
[----:B------:R-:W-:-:S07]  /*2bb0*/  IMAD R12, R3, R156, RZ ;  /* 0x0000009c030c7224 */ /* 0x000fce00078e02ff */
.L_x_72:
[----:B------:R-:W-:Y:S05]  /*2bc0*/  BSYNC B1 ;  /* 0x0000000000017941 */ /* 0x000fea0003800000 */
.L_x_71:
        /* <DEDUP_REMOVED lines=11> */
.L_x_74:
[----:B------:R-:W-:Y:S05]  /*2c80*/  BSYNC B1 ;  /* 0x0000000000017941 */ /* 0x000fea0003800000 */
.L_x_73:
[----:B-1----:R-:W-:Y:S01]  /*2c90*/  @!P4 IMAD R3, R42, R155, R12 ;  /* 0x0000009b2a03c224 */ /* 0x002fe200078e020c */
[----:B------:R-:W-:Y:S04]  /*2ca0*/  BSSY B1, `(.L_x_75) ;  /* 0x0000006000017945 */ /* 0x000fe80003800000 */
[----:B------:R1:W-:Y:S01]  /*2cb0*/  @!P4 STG.E.U8 desc[UR36][R6.64+0x20], R3 ;  /* 0x000020030600c986 */ /* 0x0003e2000c101124 */
[----:B------:R-:W-:Y:S05]  /*2cc0*/  @P3 BRA `(.L_x_76) ;  /* 0x00000000000c3947 */ /* 0x000fea0003800000 */
[----:B--2---:R-:W1:Y:S02]  /*2cd0*/  LDG.E.U8 R157, desc[UR36][R10.64+0x21] ;  /* 0x000021240a9d7981 */ /* 0x004e64000c1e1100 */
[----:B-1----:R-:W-:-:S05]  /*2ce0*/  PRMT R3, R157, 0x8880, RZ ;  /* 0x000088809d037816 */ /* 0x002fca00000000ff */
[----:B------:R-:W-:-:S07]  /*2cf0*/  IMAD R12, R3, R156, RZ ;  /* 0x0000009c030c7224 */ /* 0x000fce00078e02ff */
.L_x_76:
[----:B------:R-:W-:Y:S05]  /*2d00*/  BSYNC B1 ;  /* 0x0000000000017941 */ /* 0x000fea0003800000 */
.L_x_75:
[----:B------:R-:W-:Y:S01]  /*2d10*/  @!P3 IMAD R43, R43, R155, R12 ;  /* 0x0000009b2b2bb224 */ /* 0x000fe200078e020c */
[----:B------:R-:W-:Y:S04]  /*2d20*/  BSSY B1, `(.L_x_77) ;  /* 0x0000006000017945 */ /* 0x000fe80003800000 */
[----:B------:R0:W-:Y:S01]  /*2d30*/  @!P3 STG.E.U8 desc[UR36][R6.64+0x21], R43 ;  /* 0x0000212b0600b986 */ /* 0x0001e2000c101124 */
[----:B------:R-:W-:Y:S05]  /*2d40*/  @P5 BRA `(.L_x_78) ;  /* 0x00000000000c5947 */ /* 0x000fea0003800000 */
[----:B--2---:R-:W1:Y:S02]  /*2d50*/  LDG.E.U8 R157, desc[UR36][R8.64+0x28] ;  /* 0x00002824089d7981 */ /* 0x004e64000c1e1100 */
[----:B-1----:R-:W-:-:S05]  /*2d60*/  PRMT R3, R157, 0x8880, RZ ;  /* 0x000088809d037816 */ /* 0x002fca00000000ff */
[----:B------:R-:W-:-:S07]  /*2d70*/  IMAD R12, R3, R156, RZ ;  /* 0x0000009c030c7224 */ /* 0x000fce00078e02ff */
.L_x_78:
[----:B------:R-:W-:Y:S05]  /*2d80*/  BSYNC B1 ;  /* 0x0000000000017941 */ /* 0x000fea0003800000 */
.L_x_77:
[----:B-1----:R-:W-:Y:S01]  /*2d90*/  @!P5 IMAD R3, R44, R155, R12 ;  /* 0x0000009b2c03d224 */ /* 0x002fe200078e020c */
[----:B------:R-:W-:Y:S04]  /*2da0*/  BSSY B1, `(.L_x_79) ;  /* 0x0000006000017945 */ /* 0x000fe80003800000 */
[----:B------:R1:W-:Y:S01]  /*2db0*/  @!P5 STG.E.U8 desc[UR36][R4.64+0x28], R3 ;  /* 0x000028030400d986 */ /* 0x0003e2000c101124 */
[----:B------:R-:W-:Y:S05]  /*2dc0*/  @P2 BRA `(.L_x_80) ;  /* 0x00000000000c2947 */ /* 0x000fea0003800000 */
[----:B--2---:R-:W1:Y:S02]  /*2dd0*/  LDG.E.U8 R157, desc[UR36][R8.64+0x29] ;  /* 0x00002924089d7981 */ /* 0x004e64000c1e1100 */
[----:B-1----:R-:W-:-:S05]  /*2de0*/  PRMT R3, R157, 0x8880, RZ ;  /* 0x000088809d037816 */ /* 0x002fca00000000ff */
[----:B------:R-:W-:-:S07]  /*2df0*/  IMAD R12, R3, R156, RZ ;  /* 0x0000009c030c7224 */ /* 0x000fce00078e02ff */
.L_x_80:
[----:B------:R-:W-:Y:S05]  /*2e00*/  BSYNC B1 ;  /* 0x0000000000017941 */ /* 0x000fea0003800000 */
.L_x_79:
        /* <DEDUP_REMOVED lines=11> */
.L_x_82:
[----:B------:R-:W-:Y:S05]  /*2ec0*/  BSYNC B1 ;  /* 0x0000000000017941 */ /* 0x000fea0003800000 */
.L_x_81:
[----:B-1----:R-:W-:Y:S01]  /*2ed0*/  @!P4 IMAD R3, R46, R155, R12 ;  /* 0x0000009b2e03c224 */ /* 0x002fe200078e020c */
[----:B------:R-:W-:Y:S04]  /*2ee0*/  BSSY B1, `(.L_x_83) ;  /* 0x0000006000017945 */ /* 0x000fe80003800000 */
[----:B------:R1:W-:Y:S01]  /*2ef0*/  @!P4 STG.E.U8 desc[UR36][R6.64+0x28], R3 ;  /* 0x000028030600c986 */ /* 0x0003e2000c101124 */
[----:B------:R-:W-:Y:S05]  /*2f00*/  @P3 BRA `(.L_x_84) ;  /* 0x00000000000c3947 */ /* 0x000fea0003800000 */
[----:B--2---:R-:W1:Y:S02]  /*2f10*/  LDG.E.U8 R157, desc[UR36][R10.64+0x29] ;  /* 0x000029240a9d7981 */ /* 0x004e64000c1e1100 */
[----:B-1----:R-:W-:-:S05]  /*2f20*/  PRMT R3, R157, 0x8880, RZ ;  /* 0x000088809d037816 */ /* 0x002fca00000000ff */
[----:B------:R-:W-:-:S07]  /*2f30*/  IMAD R12, R3, R156, RZ ;  /* 0x0000009c030c7224 */ /* 0x000fce00078e02ff */
.L_x_84:
[----:B------:R-:W-:Y:S05]  /*2f40*/  BSYNC B1 ;  /* 0x0000000000017941 */ /* 0x000fea0003800000 */
.L_x_83:
[----:B------:R-:W-:Y:S01]  /*2f50*/  @!P3 IMAD R47, R47, R155, R12 ;  /* 0x0000009b2f2fb224 */ /* 0x000fe200078e020c */
[----:B------:R-:W-:Y:S04]  /*2f60*/  BSSY B1, `(.L_x_85) ;  /* 0x0000006000017945 */ /* 0x000fe80003800000 */
[----:B------:R0:W-:Y:S01]  /*2f70*/  @!P3 STG.E.U8 desc[UR36][R6.64+0x29], R47 ;  /* 0x0000292f0600b986 */ /* 0x0001e2000c101124 */
[----:B------:R-:W-:Y:S05]  /*2f80*/  @P5 BRA `(.L_x_86) ;  /* 0x00000000000c5947 */ /* 0x000fea0003800000 */
[----:B--2---:R-:W1:Y:S02]  /*2f90*/  LDG.E.U8 R157, desc[UR36][R8.64+0x30] ;  /* 0x00003024089d7981 */ /* 0x004e64000c1e1100 */
[----:B-1----:R-:W-:-:S05]  /*2fa0*/  PRMT R3, R157, 0x8880, RZ ;  /* 0x000088809d037816 */ /* 0x002fca00000000ff */
[----:B------:R-:W-:-:S07]  /*2fb0*/  IMAD R12, R3, R156, RZ ;  /* 0x0000009c030c7224 */ /* 0x000fce00078e02ff */
.L_x_86:
[----:B------:R-:W-:Y:S05]  /*2fc0*/  BSYNC B1 ;  /* 0x0000000000017941 */ /* 0x000fea0003800000 */
.L_x_85:
[----:B-1----:R-:W-:Y:S01]  /*2fd0*/  @!P5 IMAD R3, R48, R155, R12 ;  /* 0x0000009b3003d224 */ /* 0x002fe200078e020c */
[----:B------:R-:W-:Y:S04]  /*2fe0*/  BSSY B1, `(.L_x_87) ;  /* 0x0000006000017945 */ /* 0x000fe80003800000 */
[----:B------:R1:W-:Y:S01]  /*2ff0*/  @!P5 STG.E.U8 desc[UR36][R4.64+0x30], R3 ;  /* 0x000030030400d986 */ /* 0x0003e2000c101124 */
[----:B------:R-:W-:Y:S05]  /*3000*/  @P2 BRA `(.L_x_88) ;  /* 0x00000000000c2947 */ /* 0x000fea0003800000 */
[----:B--2---:R-:W1:Y:S02]  /*3010*/  LDG.E.U8 R157, desc[UR36][R8.64+0x31] ;  /* 0x00003124089d7981 */ /* 0x004e64000c1e1100 */
[----:B-1----:R-:W-:-:S05]  /*3020*/  PRMT R3, R157, 0x8880, RZ ;  /* 0x000088809d037816 */ /* 0x002fca00000000ff */
[----:B------:R-:W-:-:S07]  /*3030*/  IMAD R12, R3, R156, RZ ;  /* 0x0000009c030c7224 */ /* 0x000fce00078e02ff */
.L_x_88:
[----:B------:R-:W-:Y:S05]  /*3040*/  BSYNC B1 ;  /* 0x0000000000017941 */ /* 0x000fea0003800000 */
.L_x_87:
        /* <DEDUP_REMOVED lines=11> */
.L_x_90:
[----:B------:R-:W-:Y:S05]  /*3100*/  BSYNC B1 ;  /* 0x0000000000017941 */ /* 0x000fea0003800000 */
.L_x_89:
[----:B-1----:R-:W-:Y:S01]  /*3110*/  @!P4 IMAD R3, R50, R155, R12 ;  /* 0x0000009b3203c224 */ /* 0x002fe200078e020c */
[----:B------:R-:W-:Y:S04]  /*3120*/  BSSY B1, `(.L_x_91) ;  /* 0x0000006000017945 */ /* 0x000fe80003800000 */
[----:B------:R1:W-:Y:S01]  /*3130*/  @!P4 STG.E.U8 desc[UR36][R6.64+0x30], R3 ;  /* 0x000030030600c986 */ /* 0x0003e2000c101124 */
[----:B------:R-:W-:Y:S05]  /*3140*/  @P3 BRA `(.L_x_92) ;  /* 0x00000000000c3947 */ /* 0x000fea0003800000 */
[----:B--2---:R-:W1:Y:S02]  /*3150*/  LDG.E.U8 R157, desc[UR36][R10.64+0x31] ;  /* 0x000031240a9d7981 */ /* 0x004e64000c1e1100 */
[----:B-1----:R-:W-:-:S05]  /*3160*/  PRMT R3, R157, 0x8880, RZ ;  /* 0x000088809d037816 */ /* 0x002fca00000000ff */
[----:B------:R-:W-:-:S07]  /*3170*/  IMAD R12, R3, R156, RZ ;  /* 0x0000009c030c7224 */ /* 0x000fce00078e02ff */
.L_x_92:
[----:B------:R-:W-:Y:S05]  /*3180*/  BSYNC B1 ;  /* 0x0000000000017941 */ /* 0x000fea0003800000 */
.L_x_91:
[----:B------:R-:W-:Y:S01]  /*3190*/  @!P3 IMAD R51, R51, R155, R12 ;  /* 0x0000009b3333b224 */ /* 0x000fe200078e020c */
[----:B------:R-:W-:Y:S04]  /*31a0*/  BSSY B1, `(.L_x_93) ;  /* 0x0000006000017945 */ /* 0x000fe80003800000 */
[----:B------:R0:W-:Y:S01]  /*31b0*/  @!P3 STG.E.U8 desc[UR36][R6.64+0x31], R51 ;  /* 0x000031330600b986 */ /* 0x0001e2000c101124 */
[----:B------:R-:W-:Y:S05]  /*31c0*/  @P5 BRA `(.L_x_94) ;  /* 0x00000000000c5947 */ /* 0x000fea0003800000 */
[----:B--2---:R-:W1:Y:S02]  /*31d0*/  LDG.E.U8 R157, desc[UR36][R8.64+0x38] ;  /* 0x00003824089d7981 */ /* 0x004e64000c1e1100 */
[----:B-1----:R-:W-:-:S05]  /*31e0*/  PRMT R3, R157, 0x8880, RZ ;  /* 0x000088809d037816 */ /* 0x002fca00000000ff */
[----:B------:R-:W-:-:S07]  /*31f0*/  IMAD R12, R3, R156, RZ ;  /* 0x0000009c030c7224 */ /* 0x000fce00078e02ff */
.L_x_94:
[----:B------:R-:W-:Y:S05]  /*3200*/  BSYNC B1 ;  /* 0x0000000000017941 */ /* 0x000fea0003800000 */
.L_x_93:
[----:B-1----:R-:W-:Y:S01]  /*3210*/  @!P5 IMAD R3, R52, R155, R12 ;  /* 0x0000009b3403d224 */ /* 0x002fe200078e020c */
[----:B------:R-:W-:Y:S04]  /*3220*/  BSSY B1, `(.L_x_95) ;  /* 0x0000006000017945 */ /* 0x000fe80003800000 */
[----:B------:R1:W-:Y:S01]  /*3230*/  @!P5 STG.E.U8 desc[UR36][R4.64+0x38], R3 ;  /* 0x000038030400d986 */ /* 0x0003e2000c101124 */
[----:B------:R-:W-:Y:S05]  /*3240*/  @P2 BRA `(.L_x_96) ;  /* 0x00000000000c2947 */ /* 0x000fea0003800000 */
[----:B--2---:R-:W1:Y:S02]  /*3250*/  LDG.E.U8 R157, desc[UR36][R8.64+0x39] ;  /* 0x00003924089d7981 */ /* 0x004e64000c1e1100 */
[----:B-1----:R-:W-:-:S05]  /*3260*/  PRMT R3, R157, 0x8880, RZ ;  /* 0x000088809d037816 */ /* 0x002fca00000000ff */
[----:B------:R-:W-:-:S07]  /*3270*/  IMAD R12, R3, R156, RZ ;  /* 0x0000009c030c7224 */ /* 0x000fce00078e02ff */
.L_x_96:
[----:B------:R-:W-:Y:S05]  /*3280*/  BSYNC B1 ;  /* 0x0000000000017941 */ /* 0x000fea0003800000 */
.L_x_95:
        /* <DEDUP_REMOVED lines=11> */
.L_x_98:
[----:B------:R-:W-:Y:S05]  /*3340*/  BSYNC B1 ;  /* 0x0000000000017941 */ /* 0x000fea0003800000 */
.L_x_97:
[----:B-1----:R-:W-:Y:S01]  /*3350*/  @!P4 IMAD R3, R54, R155, R12 ;  /* 0x0000009b3603c224 */ /* 0x002fe200078e020c */
[----:B------:R-:W-:Y:S04]  /*3360*/  BSSY B1, `(.L_x_99) ;  /* 0x0000006000017945 */ /* 0x000fe80003800000 */
[----:B------:R1:W-:Y:S01]  /*3370*/  @!P4 STG.E.U8 desc[UR36][R6.64+0x38], R3 ;  /* 0x000038030600c986 */ /* 0x0003e2000c101124 */
[----:B------:R-:W-:Y:S05]  /*3380*/  @P3 BRA `(.L_x_100) ;  /* 0x00000000000c3947 */ /* 0x000fea0003800000 */
[----:B--2---:R-:W1:Y:S02]  /*3390*/  LDG.E.U8 R157, desc[UR36][R10.64+0x39] ;  /* 0x000039240a9d7981 */ /* 0x004e64000c1e1100 */
[----:B-1----:R-:W-:-:S05]  /*33a0*/  PRMT R3, R157, 0x8880, RZ ;  /* 0x000088809d037816 */ /* 0x002fca00000000ff */
[----:B------:R-:W-:-:S07]  /*33b0*/  IMAD R12, R3, R156, RZ ;  /* 0x0000009c030c7224 */ /* 0x000fce00078e02ff */
.L_x_100:
[----:B------:R-:W-:Y:S05]  /*33c0*/  BSYNC B1 ;  /* 0x0000000000017941 */ /* 0x000fea0003800000 */
.L_x_99:
[----:B------:R-:W-:Y:S01]  /*33d0*/  @!P3 IMAD R55, R55, R155, R12 ;  /* 0x0000009b3737b224 */ /* 0x000fe200078e020c */
[----:B------:R-:W-:Y:S04]  /*33e0*/  BSSY B1, `(.L_x_101) ;  /* 0x0000006000017945 */ /* 0x000fe80003800000 */
[----:B------:R0:W-:Y:S01]  /*33f0*/  @!P3 STG.E.U8 desc[UR36][R6.64+0x39], R55 ;  /* 0x000039370600b986 */ /* 0x0001e2000c101124 */
[----:B------:R-:W-:Y:S05]  /*3400*/  @P5 BRA `(.L_x_102) ;  /* 0x00000000000c5947 */ /* 0x000fea0003800000 */
[----:B--2---:R-:W1:Y:S02]  /*3410*/  LDG.E.U8 R157, desc[UR36][R8.64+0x40] ;  /* 0x00004024089d7981 */ /* 0x004e64000c1e1100 */
[----:B-1----:R-:W-:-:S05]  /*3420*/  PRMT R3, R157, 0x8880, RZ ;  /* 0x000088809d037816 */ /* 0x002fca00000000ff */
[----:B------:R-:W-:-:S07]  /*3430*/  IMAD R12, R3, R156, RZ ;  /* 0x0000009c030c7224 */ /* 0x000fce00078e02ff */
.L_x_102:
[----:B------:R-:W-:Y:S05]  /*3440*/  BSYNC B1 ;  /* 0x0000000000017941 */ /* 0x000fea0003800000 */
.L_x_101:
[----:B-1----:R-:W-:Y:S01]  /*3450*/  @!P5 IMAD R3, R56, R155, R12 ;  /* 0x0000009b3803d224 */ /* 0x002fe200078e020c */
[----:B------:R-:W-:Y:S04]  /*3460*/  BSSY B1, `(.L_x_103) ;  /* 0x0000006000017945 */ /* 0x000fe80003800000 */
[----:B------:R1:W-:Y:S01]  /*3470*/  @!P5 STG.E.U8 desc[UR36][R4.64+0x40], R3 ;  /* 0x000040030400d986 */ /* 0x0003e2000c101124 */
[----:B------:R-:W-:Y:S05]  /*3480*/  @P2 BRA `(.L_x_104) ;  /* 0x00000000000c2947 */ /* 0x000fea0003800000 */
[----:B--2---:R-:W1:Y:S02]  /*3490*/  LDG.E.U8 R157, desc[UR36][R8.64+0x41] ;  /* 0x00004124089d7981 */ /* 0x004e64000c1e1100 */
[----:B-1----:R-:W-:-:S05]  /*34a0*/  PRMT R3, R157, 0x8880, RZ ;  /* 0x000088809d037816 */ /* 0x002fca00000000ff */
[----:B------:R-:W-:-:S07]  /*34b0*/  IMAD R12, R3, R156, RZ ;  /* 0x0000009c030c7224 */ /* 0x000fce00078e02ff */
.L_x_104:
[----:B------:R-:W-:Y:S05]  /*34c0*/  BSYNC B1 ;  /* 0x0000000000017941 */ /* 0x000fea0003800000 */
.L_x_103:
        /* <DEDUP_REMOVED lines=11> */
.L_x_106:
[----:B------:R-:W-:Y:S05]  /*3580*/  BSYNC B1 ;  /* 0x0000000000017941 */ /* 0x000fea0003800000 */
.L_x_105:
[----:B-1----:R-:W-:Y:S01]  /*3590*/  @!P4 IMAD R3, R58, R155, R12 ;  /* 0x0000009b3a03c224 */ /* 0x002fe200078e020c */
[----:B------:R-:W-:Y:S04]  /*35a0*/  BSSY B1, `(.L_x_107) ;  /* 0x0000006000017945 */ /* 0x000fe80003800000 */
[----:B------:R1:W-:Y:S01]  /*35b0*/  @!P4 STG.E.U8 desc[UR36][R6.64+0x40], R3 ;  /* 0x000040030600c986 */ /* 0x0003e2000c101124 */
[----:B------:R-:W-:Y:S05]  /*35c0*/  @P3 BRA `(.L_x_108) ;  /* 0x00000000000c3947 */ /* 0x000fea0003800000 */
[----:B--2---:R-:W1:Y:S02]  /*35d0*/  LDG.E.U8 R157, desc[UR36][R10.64+0x41] ;  /* 0x000041240a9d7981 */ /* 0x004e64000c1e1100 */
[----:B-1----:R-:W-:-:S05]  /*35e0*/  PRMT R3, R157, 0x8880, RZ ;  /* 0x000088809d037816 */ /* 0x002fca00000000ff */
[----:B------:R-:W-:-:S07]  /*35f0*/  IMAD R12, R3, R156, RZ ;  /* 0x0000009c030c7224 */ /* 0x000fce00078e02ff */
.L_x_108:
[----:B------:R-:W-:Y:S05]  /*3600*/  BSYNC B1 ;  /* 0x0000000000017941 */ /* 0x000fea0003800000 */
.L_x_107:
[----:B------:R-:W-:Y:S01]  /*3610*/  @!P3 IMAD R59, R59, R155, R12 ;  /* 0x0000009b3b3bb224 */ /* 0x000fe200078e020c */
[----:B------:R-:W-:Y:S04]  /*3620*/  BSSY B1, `(.L_x_109) ;  /* 0x0000006000017945 */ /* 0x000fe80003800000 */
[----:B------:R0:W-:Y:S01]  /*3630*/  @!P3 STG.E.U8 desc[UR36][R6.64+0x41], R59 ;  /* 0x0000413b0600b986 */ /* 0x0001e2000c101124 */
[----:B------:R-:W-:Y:S05]  /*3640*/  @P5 BRA `(.L_x_110) ;  /* 0x00000000000c5947 */ /* 0x000fea0003800000 */
[----:B--2---:R-:W1:Y:S02]  /*3650*/  LDG.E.U8 R157, desc[UR36][R8.64+0x48] ;  /* 0x00004824089d7981 */ /* 0x004e64000c1e1100 */
[----:B-1----:R-:W-:-:S05]  /*3660*/  PRMT R3, R157, 0x8880, RZ ;  /* 0x000088809d037816 */ /* 0x002fca00000000ff */
[----:B------:R-:W-:-:S07]  /*3670*/  IMAD R12, R3, R156, RZ ;  /* 0x0000009c030c7224 */ /* 0x000fce00078e02ff */
.L_x_110:
[----:B------:R-:W-:Y:S05]  /*3680*/  BSYNC B1 ;  /* 0x0000000000017941 */ /* 0x000fea0003800000 */
.L_x_109:
[----:B-1----:R-:W-:Y:S01]  /*3690*/  @!P5 IMAD R3, R60, R155, R12 ;  /* 0x0000009b3c03d224 */ /* 0x002fe200078e020c */
[----:B------:R-:W-:Y:S04]  /*36a0*/  BSSY B1, `(.L_x_111) ;  /* 0x0000006000017945 */ /* 0x000fe80003800000 */
[----:B------:R1:W-:Y:S01]  /*36b0*/  @!P5 STG.E.U8 desc[UR36][R4.64+0x48], R3 ;  /* 0x000048030400d986 */ /* 0x0003e2000c101124 */
[----:B------:R-:W-:Y:S05]  /*36c0*/  @P2 BRA `(.L_x_112) ;  /* 0x00000000000c2947 */ /* 0x000fea0003800000 */
[----:B--2---:R-:W1:Y:S02]  /*36d0*/  LDG.E.U8 R157, desc[UR36][R8.64+0x49] ;  /* 0x00004924089d7981 */ /* 0x004e64000c1e1100 */
[----:B-1----:R-:W-:-:S05]  /*36e0*/  PRMT R3, R157, 0x8880, RZ ;  /* 0x000088809d037816 */ /* 0x002fca00000000ff */
[----:B------:R-:W-:-:S07]  /*36f0*/  IMAD R12, R3, R156, RZ ;  /* 0x0000009c030c7224 */ /* 0x000fce00078e02ff */
.L_x_112:
[----:B------:R-:W-:Y:S05]  /*3700*/  BSYNC B1 ;  /* 0x0000000000017941 */ /* 0x000fea0003800000 */
.L_x_111:
        /* <DEDUP_REMOVED lines=11> */
.L_x_114:
[----:B------:R-:W-:Y:S05]  /*37c0*/  BSYNC B1 ;  /* 0x0000000000017941 */ /* 0x000fea0003800000 */
.L_x_113:
[----:B-1----:R-:W-:Y:S01]  /*37d0*/  @!P4 IMAD R3, R62, R155, R12 ;  /* 0x0000009b3e03c224 */ /* 0x002fe200078e020c */
[----:B------:R-:W-:Y:S04]  /*37e0*/  BSSY B1, `(.L_x_115) ;  /* 0x0000006000017945 */ /* 0x000fe80003800000 */
[----:B------:R1:W-:Y:S01]  /*37f0*/  @!P4 STG.E.U8 desc[UR36][R6.64+0x48], R3 ;  /* 0x000048030600c986 */ /* 0x0003e2000c101124 */
[----:B------:R-:W-:Y:S05]  /*3800*/  @P3 BRA `(.L_x_116) ;  /* 0x00000000000c3947 */ /* 0x000fea0003800000 */
[----:B--2---:R-:W1:Y:S02]  /*3810*/  LDG.E.U8 R157, desc[UR36][R10.64+0x49] ;  /* 0x000049240a9d7981 */ /* 0x004e64000c1e1100 */
[----:B-1----:R-:W-:-:S05]  /*3820*/  PRMT R3, R157, 0x8880, RZ ;  /* 0x000088809d037816 */ /* 0x002fca00000000ff */
[----:B------:R-:W-:-:S07]  /*3830*/  IMAD R12, R3, R156, RZ ;  /* 0x0000009c030c7224 */ /* 0x000fce00078e02ff */
.L_x_116:
[----:B------:R-:W-:Y:S05]  /*3840*/  BSYNC B1 ;  /* 0x0000000000017941 */ /* 0x000fea0003800000 */
.L_x_115:
[----:B------:R-:W-:Y:S01]  /*3850*/  @!P3 IMAD R63, R63, R155, R12 ;  /* 0x0000009b3f3fb224 */ /* 0x000fe200078e020c */
[----:B------:R-:W-:Y:S04]  /*3860*/  BSSY B1, `(.L_x_117) ;  /* 0x0000006000017945 */ /* 0x000fe80003800000 */
[----:B------:R0:W-:Y:S01]  /*3870*/  @!P3 STG.E.U8 desc[UR36][R6.64+0x49], R63 ;  /* 0x0000493f0600b986 */ /* 0x0001e2000c101124 */
[----:B------:R-:W-:Y:S05]  /*3880*/  @P5 BRA `(.L_x_118) ;  /* 0x00000000000c5947 */ /* 0x000fea0003800000 */
[----:B--2---:R-:W1:Y:S02]  /*3890*/  LDG.E.U8 R157, desc[UR36][R8.64+0x50] ;  /* 0x00005024089d7981 */ /* 0x004e64000c1e1100 */
[----:B-1----:R-:W-:-:S05]  /*38a0*/  PRMT R3, R157, 0x8880, RZ ;  /* 0x000088809d037816 */ /* 0x002fca00000000ff */
[----:B------:R-:W-:-:S07]  /*38b0*/  IMAD R12, R3, R156, RZ ;  /* 0x0000009c030c7224 */ /* 0x000fce00078e02ff */
.L_x_118:
[----:B------:R-:W-:Y:S05]  /*38c0*/  BSYNC B1 ;  /* 0x0000000000017941 */ /* 0x000fea0003800000 */
.L_x_117:
[----:B-1----:R-:W-:Y:S01]  /*38d0*/  @!P5 IMAD R3, R64, R155, R12 ;  /* 0x0000009b4003d224 */ /* 0x002fe200078e020c */
[----:B------:R-:W-:Y:S04]  /*38e0*/  BSSY B1, `(.L_x_119) ;  /* 0x0000006000017945 */ /* 0x000fe80003800000 */
[----:B------:R1:W-:Y:S01]  /*38f0*/  @!P5 STG.E.U8 desc[UR36][R4.64+0x50], R3 ;  /* 0x000050030400d986 */ /* 0x0003e2000c101124 */
[----:B------:R-:W-:Y:S05]  /*3900*/  @P2 BRA `(.L_x_120) ;  /* 0x00000000000c2947 */ /* 0x000fea0003800000 */
[----:B--2---:R-:W1:Y:S02]  /*3910*/  LDG.E.U8 R157, desc[UR36][R8.64+0x51] ;  /* 0x00005124089d7981 */ /* 0x004e64000c1e1100 */
[----:B-1----:R-:W-:-:S05]  /*3920*/  PRMT R3, R157, 0x8880, RZ ;  /* 0x000088809d037816 */ /* 0x002fca00000000ff */
[----:B------:R-:W-:-:S07]  /*3930*/  IMAD R12, R3, R156, RZ ;  /* 0x0000009c030c7224 */ /* 0x000fce00078e02ff */
.L_x_120:
[----:B------:R-:W-:Y:S05]  /*3940*/  BSYNC B1 ;  /* 0x0000000000017941 */ /* 0x000fea0003800000 */
.L_x_119:
        /* <DEDUP_REMOVED lines=11> */
.L_x_122:
[----:B------:R-:W-:Y:S05]  /*3a00*/  BSYNC B1 ;  /* 0x0000000000017941 */ /* 0x000fea0003800000 */
.L_x_121:
[----:B-1----:R-:W-:Y:S01]  /*3a10*/  @!P4 IMAD R3, R66, R155, R12 ;  /* 0x0000009b4203c224 */ /* 0x002fe200078e020c */
[----:B------:R-:W-:Y:S04]  /*3a20*/  BSSY B1, `(.L_x_123) ;  /* 0x0000006000017945 */ /* 0x000fe80003800000 */
[----:B------:R1:W-:Y:S01]  /*3a30*/  @!P4 STG.E.U8 desc[UR36][R6.64+0x50], R3 ;  /* 0x000050030600c986 */ /* 0x0003e2000c101124 */
[----:B------:R-:W-:Y:S05]  /*3a40*/  @P3 BRA `(.L_x_124) ;  /* 0x00000000000c3947 */ /* 0x000fea0003800000 */
[----:B--2---:R-:W1:Y:S02]  /*3a50*/  LDG.E.U8 R157, desc[UR36][R10.64+0x51] ;  /* 0x000051240a9d7981 */ /* 0x004e64000c1e1100 */
[----:B-1----:R-:W-:-:S05]  /*3a60*/  PRMT R3, R157, 0x8880, RZ ;  /* 0x000088809d037816 */ /* 0x002fca00000000ff */
[----:B------:R-:W-:-:S07]  /*3a70*/  IMAD R12, R3, R156, RZ ;  /* 0x0000009c030c7224 */ /* 0x000fce00078e02ff */
.L_x_124:
[----:B------:R-:W-:Y:S05]  /*3a80*/  BSYNC B1 ;  /* 0x0000000000017941 */ /* 0x000fea0003800000 */
.L_x_123:
[----:B------:R-:W-:Y:S01]  /*3a90*/  @!P3 IMAD R67, R67, R155, R12 ;  /* 0x0000009b4343b224 */ /* 0x000fe200078e020c */
[----:B------:R-:W-:Y:S04]  /*3aa0*/  BSSY B1, `(.L_x_125) ;  /* 0x0000006000017945 */ /* 0x000fe80003800000 */
[----:B------:R0:W-:Y:S01]  /*3ab0*/  @!P3 STG.E.U8 desc[UR36][R6.64+0x51], R67 ;  /* 0x000051430600b986 */ /* 0x0001e2000c101124 */
[----:B------:R-:W-:Y:S05]  /*3ac0*/  @P5 BRA `(.L_x_126) ;  /* 0x00000000000c5947 */ /* 0x000fea0003800000 */
[----:B--2---:R-:W1:Y:S02]  /*3ad0*/  LDG.E.U8 R157, desc[UR36][R8.64+0x58] ;  /* 0x00005824089d7981 */ /* 0x004e64000c1e1100 */
[----:B-1----:R-:W-:-:S05]  /*3ae0*/  PRMT R3, R157, 0x8880, RZ ;  /* 0x000088809d037816 */ /* 0x002fca00000000ff */
[----:B------:R-:W-:-:S07]  /*3af0*/  IMAD R12, R3, R156, RZ ;  /* 0x0000009c030c7224 */ /* 0x000fce00078e02ff */
.L_x_126:
[----:B------:R-:W-:Y:S05]  /*3b00*/  BSYNC B1 ;  /* 0x0000000000017941 */ /* 0x000fea0003800000 */
.L_x_125:
[----:B-1----:R-:W-:Y:S01]  /*3b10*/  @!P5 IMAD R3, R68, R155, R12 ;  /* 0x0000009b4403d224 */ /* 0x002fe200078e020c */
[----:B------:R-:W-:Y:S04]  /*3b20*/  BSSY B1, `(.L_x_127) ;  /* 0x0000006000017945 */ /* 0x000fe80003800000 */
[----:B------:R1:W-:Y:S01]  /*3b30*/  @!P5 STG.E.U8 desc[UR36][R4.64+0x58], R3 ;  /* 0x000058030400d986 */ /* 0x0003e2000c101124 */
[----:B------:R-:W-:Y:S05]  /*3b40*/  @P2 BRA `(.L_x_128) ;  /* 0x00000000000c2947 */ /* 0x000fea0003800000 */
[----:B--2---:R-:W1:Y:S02]  /*3b50*/  LDG.E.U8 R157, desc[UR36][R8.64+0x59] ;  /* 0x00005924089d7981 */ /* 0x004e64000c1e1100 */
[----:B-1----:R-:W-:-:S05]  /*3b60*/  PRMT R3, R157, 0x8880, RZ ;  /* 0x000088809d037816 */ /* 0x002fca00000000ff */
[----:B------:R-:W-:-:S07]  /*3b70*/  IMAD R12, R3, R156, RZ ;  /* 0x0000009c030c7224 */ /* 0x000fce00078e02ff */
.L_x_128:
[----:B------:R-:W-:Y:S05]  /*3b80*/  BSYNC B1 ;  /* 0x0000000000017941 */ /* 0x000fea0003800000 */
.L_x_127:
        /* <DEDUP_REMOVED lines=11> */
.L_x_130:
[----:B------:R-:W-:Y:S05]  /*3c40*/  BSYNC B1 ;  /* 0x0000000000017941 */ /* 0x000fea0003800000 */
.L_x_129:
[----:B-1----:R-:W-:Y:S01]  /*3c50*/  @!P4 IMAD R3, R70, R155, R12 ;  /* 0x0000009b4603c224 */ /* 0x002fe200078e020c */
[----:B------:R-:W-:Y:S04]  /*3c60*/  BSSY B1, `(.L_x_131) ;  /* 0x0000006000017945 */ /* 0x000fe80003800000 */
[----:B------:R1:W-:Y:S01]  /*3c70*/  @!P4 STG.E.U8 desc[UR36][R6.64+0x58], R3 ;  /* 0x000058030600c986 */ /* 0x0003e2000c101124 */
[----:B------:R-:W-:Y:S05]  /*3c80*/  @P3 BRA `(.L_x_132) ;  /* 0x00000000000c3947 */ /* 0x000fea0003800000 */
[----:B--2---:R-:W1:Y:S02]  /*3c90*/  LDG.E.U8 R157, desc[UR36][R10.64+0x59] ;  /* 0x000059240a9d7981 */ /* 0x004e64000c1e1100 */
[----:B-1----:R-:W-:-:S05]  /*3ca0*/  PRMT R3, R157, 0x8880, RZ ;  /* 0x000088809d037816 */ /* 0x002fca00000000ff */
[----:B------:R-:W-:-:S07]  /*3cb0*/  IMAD R12, R3, R156, RZ ;  /* 0x0000009c030c7224 */ /* 0x000fce00078e02ff */
.L_x_132:
[----:B------:R-:W-:Y:S05]  /*3cc0*/  BSYNC B1 ;  /* 0x0000000000017941 */ /* 0x000fea0003800000 */
.L_x_131:
[----:B------:R-:W-:Y:S01]  /*3cd0*/  @!P3 IMAD R71, R71, R155, R12 ;  /* 0x0000009b4747b224 */ /* 0x000fe200078e020c */
[----:B------:R-:W-:Y:S04]  /*3ce0*/  BSSY B1, `(.L_x_133) ;  /* 0x0000006000017945 */ /* 0x000fe80003800000 */
[----:B------:R0:W-:Y:S01]  /*3cf0*/  @!P3 STG.E.U8 desc[UR36][R6.64+0x59], R71 ;  /* 0x000059470600b986 */ /* 0x0001e2000c101124 */
[----:B------:R-:W-:Y:S05]  /*3d00*/  @P5 BRA `(.L_x_134) ;  /* 0x00000000000c5947 */ /* 0x000fea0003800000 */
[----:B--2---:R-:W1:Y:S02]  /*3d10*/  LDG.E.U8 R157, desc[UR36][R8.64+0x60] ;  /* 0x00006024089d7981 */ /* 0x004e64000c1e1100 */
[----:B-1----:R-:W-:-:S05]  /*3d20*/  PRMT R3, R157, 0x8880, RZ ;  /* 0x000088809d037816 */ /* 0x002fca00000000ff */
[----:B------:R-:W-:-:S07]  /*3d30*/  IMAD R12, R3, R156, RZ ;  /* 0x0000009c030c7224 */ /* 0x000fce00078e02ff */
.L_x_134:
[----:B------:R-:W-:Y:S05]  /*3d40*/  BSYNC B1 ;  /* 0x0000000000017941 */ /* 0x000fea0003800000 */
.L_x_133:
[----:B-1----:R-:W-:Y:S01]  /*3d50*/  @!P5 IMAD R3, R72, R155, R12 ;  /* 0x0000009b4803d224 */ /* 0x002fe200078e020c */
[----:B------:R-:W-:Y:S04]  /*3d60*/  BSSY B1, `(.L_x_135) ;  /* 0x0000006000017945 */ /* 0x000fe80003800000 */
[----:B------:R1:W-:Y:S01]  /*3d70*/  @!P5 STG.E.U8 desc[UR36][R4.64+0x60], R3 ;  /* 0x000060030400d986 */ /* 0x0003e2000c101124 */
[----:B------:R-:W-:Y:S05]  /*3d80*/  @P2 BRA `(.L_x_136) ;  /* 0x00000000000c2947 */ /* 0x000fea0003800000 */
[----:B--2---:R-:W1:Y:S02]  /*3d90*/  LDG.E.U8 R157, desc[UR36][R8.64+0x61] ;  /* 0x00006124089d7981 */ /* 0x004e64000c1e1100 */
[----:B-1----:R-:W-:-:S05]  /*3da0*/  PRMT R3, R157, 0x8880, RZ ;  /* 0x000088809d037816 */ /* 0x002fca00000000ff */
[----:B------:R-:W-:-:S07]  /*3db0*/  IMAD R12, R3, R156, RZ ;  /* 0x0000009c030c7224 */ /* 0x000fce00078e02ff */
.L_x_136:
[----:B------:R-:W-:Y:S05]  /*3dc0*/  BSYNC B1 ;  /* 0x0000000000017941 */ /* 0x000fea0003800000 */
.L_x_135:
        /* <DEDUP_REMOVED lines=11> */
.L_x_138:
[----:B------:R-:W-:Y:S05]  /*3e80*/  BSYNC B1 ;  /* 0x0000000000017941 */ /* 0x000fea0003800000 */
.L_x_137:
[----:B-1----:R-:W-:Y:S01]  /*3e90*/  @!P4 IMAD R3, R74, R155, R12 ;  /* 0x0000009b4a03c224 */ /* 0x002fe200078e020c */
[----:B------:R-:W-:Y:S04]  /*3ea0*/  BSSY B1, `(.L_x_139) ;  /* 0x0000006000017945 */ /* 0x000fe80003800000 */
[----:B------:R1:W-:Y:S01]  /*3eb0*/  @!P4 STG.E.U8 desc[UR36][R6.64+0x60], R3 ;  /* 0x000060030600c986 */ /* 0x0003e2000c101124 */
[----:B------:R-:W-:Y:S05]  /*3ec0*/  @P3 BRA `(.L_x_140) ;  /* 0x00000000000c3947 */ /* 0x000fea0003800000 */
[----:B--2---:R-:W1:Y:S02]  /*3ed0*/  LDG.E.U8 R157, desc[UR36][R10.64+0x61] ;  /* 0x000061240a9d7981 */ /* 0x004e64000c1e1100 */
[----:B-1----:R-:W-:-:S05]  /*3ee0*/  PRMT R3, R157, 0x8880, RZ ;  /* 0x000088809d037816 */ /* 0x002fca00000000ff */
[----:B------:R-:W-:-:S07]  /*3ef0*/  IMAD R12, R3, R156, RZ ;  /* 0x0000009c030c7224 */ /* 0x000fce00078e02ff */
.L_x_140:
[----:B------:R-:W-:Y:S05]  /*3f00*/  BSYNC B1 ;  /* 0x0000000000017941 */ /* 0x000fea0003800000 */
.L_x_139:
[----:B------:R-:W-:Y:S01]  /*3f10*/  @!P3 IMAD R75, R75, R155, R12 ;  /* 0x0000009b4b4bb224 */ /* 0x000fe200078e020c */
[----:B------:R-:W-:Y:S04]  /*3f20*/  BSSY B1, `(.L_x_141) ;  /* 0x0000006000017945 */ /* 0x000fe80003800000 */
[----:B------:R0:W-:Y:S01]  /*3f30*/  @!P3 STG.E.U8 desc[UR36][R6.64+0x61], R75 ;  /* 0x0000614b0600b986 */ /* 0x0001e2000c101124 */
[----:B------:R-:W-:Y:S05]  /*3f40*/  @P5 BRA `(.L_x_142) ;  /* 0x00000000000c5947 */ /* 0x000fea0003800000 */
[----:B--2---:R-:W1:Y:S02]  /*3f50*/  LDG.E.U8 R157, desc[UR36][R8.64+0x68] ;  /* 0x00006824089d7981 */ /* 0x004e64000c1e1100 */
[----:B-1----:R-:W-:-:S05]  /*3f60*/  PRMT R3, R157, 0x8880, RZ ;  /* 0x000088809d037816 */ /* 0x002fca00000000ff */
[----:B------:R-:W-:-:S07]  /*3f70*/  IMAD R12, R3, R156, RZ ;  /* 0x0000009c030c7224 */ /* 0x000fce00078e02ff */
.L_x_142:
[----:B------:R-:W-:Y:S05]  /*3f80*/  BSYNC B1 ;  /* 0x0000000000017941 */ /* 0x000fea0003800000 */
.L_x_141:
[----:B-1----:R-:W-:Y:S01]  /*3f90*/  @!P5 IMAD R3, R76, R155, R12 ;  /* 0x0000009b4c03d224 */ /* 0x002fe200078e020c */
[----:B------:R-:W-:Y:S04]  /*3fa0*/  BSSY B1, `(.L_x_143) ;  /* 0x0000006000017945 */ /* 0x000fe80003800000 */
[----:B------:R1:W-:Y:S01]  /*3fb0*/  @!P5 STG.E.U8 desc[UR36][R4.64+0x68], R3 ;  /* 0x000068030400d986 */ /* 0x0003e2000c101124 */
[----:B------:R-:W-:Y:S05]  /*3fc0*/  @P2 BRA `(.L_x_144) ;  /* 0x00000000000c2947 */ /* 0x000fea0003800000 */
[----:B--2---:R-:W1:Y:S02]  /*3fd0*/  LDG.E.U8 R157, desc[UR36][R8.64+0x69] ;  /* 0x00006924089d7981 */ /* 0x004e64000c1e1100 */
[----:B-1----:R-:W-:-:S05]  /*3fe0*/  PRMT R3, R157, 0x8880, RZ ;  /* 0x000088809d037816 */ /* 0x002fca00000000ff */
[----:B------:R-:W-:-:S07]  /*3ff0*/  IMAD R12, R3, R156, RZ ;  /* 0x0000009c030c7224 */ /* 0x000fce00078e02ff */
.L_x_144:
[----:B------:R-:W-:Y:S05]  /*4000*/  BSYNC B1 ;  /* 0x0000000000017941 */ /* 0x000fea0003800000 */
.L_x_143:
        /* <DEDUP_REMOVED lines=11> */
.L_x_146:
[----:B------:R-:W-:Y:S05]  /*40c0*/  BSYNC B1 ;  /* 0x0000000000017941 */ /* 0x000fea0003800000 */
.L_x_145:
[----:B-1----:R-:W-:Y:S01]  /*40d0*/  @!P4 IMAD R3, R78, R155, R12 ;  /* 0x0000009b4e03c224 */ /* 0x002fe200078e020c */
[----:B------:R-:W-:Y:S04]  /*40e0*/  BSSY B1, `(.L_x_147) ;  /* 0x0000006000017945 */ /* 0x000fe80003800000 */
[----:B------:R1:W-:Y:S01]  /*40f0*/  @!P4 STG.E.U8 desc[UR36][R6.64+0x68], R3 ;  /* 0x000068030600c986 */ /* 0x0003e2000c101124 */
[----:B------:R-:W-:Y:S05]  /*4100*/  @P3 BRA `(.L_x_148) ;  /* 0x00000000000c3947 */ /* 0x000fea0003800000 */
[----:B--2---:R-:W1:Y:S02]  /*4110*/  LDG.E.U8 R157, desc[UR36][R10.64+0x69] ;  /* 0x000069240a9d7981 */ /* 0x004e64000c1e1100 */
[----:B-1----:R-:W-:-:S05]  /*4120*/  PRMT R3, R157, 0x8880, RZ ;  /* 0x000088809d037816 */ /* 0x002fca00000000ff */
[----:B------:R-:W-:-:S07]  /*4130*/  IMAD R12, R3, R156, RZ ;  /* 0x0000009c030c7224 */ /* 0x000fce00078e02ff */
.L_x_148:
[----:B------:R-:W-:Y:S05]  /*4140*/  BSYNC B1 ;  /* 0x0000000000017941 */ /* 0x000fea0003800000 */
.L_x_147:
[----:B------:R-:W-:Y:S01]  /*4150*/  @!P3 IMAD R79, R79, R155, R12 ;  /* 0x0000009b4f4fb224 */ /* 0x000fe200078e020c */
[----:B------:R-:W-:Y:S04]  /*4160*/  BSSY B1, `(.L_x_149) ;  /* 0x0000006000017945 */ /* 0x000fe80003800000 */
[----:B------:R0:W-:Y:S01]  /*4170*/  @!P3 STG.E.U8 desc[UR36][R6.64+0x69], R79 ;  /* 0x0000694f0600b986 */ /* 0x0001e2000c101124 */
[----:B------:R-:W-:Y:S05]  /*4180*/  @P5 BRA `(.L_x_150) ;  /* 0x00000000000c5947 */ /* 0x000fea0003800000 */
[----:B--2---:R-:W1:Y:S02]  /*4190*/  LDG.E.U8 R157, desc[UR36][R8.64+0x70] ;  /* 0x00007024089d7981 */ /* 0x004e64000c1e1100 */
[----:B-1----:R-:W-:-:S05]  /*41a0*/  PRMT R3, R157, 0x8880, RZ ;  /* 0x000088809d037816 */ /* 0x002fca00000000ff */
[----:B------:R-:W-:-:S07]  /*41b0*/  IMAD R12, R3, R156, RZ ;  /* 0x0000009c030c7224 */ /* 0x000fce00078e02ff */
.L_x_150:
[----:B------:R-:W-:Y:S05]  /*41c0*/  BSYNC B1 ;  /* 0x0000000000017941 */ /* 0x000fea0003800000 */
.L_x_149:
[----:B-1----:R-:W-:Y:S01]  /*41d0*/  @!P5 IMAD R3, R80, R155, R12 ;  /* 0x0000009b5003d224 */ /* 0x002fe200078e020c */
[----:B------:R-:W-:Y:S04]  /*41e0*/  BSSY B1, `(.L_x_151) ;  /* 0x0000006000017945 */ /* 0x000fe80003800000 */
[----:B------:R1:W-:Y:S01]  /*41f0*/  @!P5 STG.E.U8 desc[UR36][R4.64+0x70], R3 ;  /* 0x000070030400d986 */ /* 0x0003e2000c101124 */
[----:B------:R-:W-:Y:S05]  /*4200*/  @P2 BRA `(.L_x_152) ;  /* 0x00000000000c2947 */ /* 0x000fea0003800000 */
[----:B--2---:R-:W1:Y:S02]  /*4210*/  LDG.E.U8 R157, desc[UR36][R8.64+0x71] ;  /* 0x00007124089d7981 */ /* 0x004e64000c1e1100 */
[----:B-1----:R-:W-:-:S05]  /*4220*/  PRMT R3, R157, 0x8880, RZ ;  /* 0x000088809d037816 */ /* 0x002fca00000000ff */
[----:B------:R-:W-:-:S07]  /*4230*/  IMAD R12, R3, R156, RZ ;  /* 0x0000009c030c7224 */ /* 0x000fce00078e02ff */
.L_x_152:
[----:B------:R-:W-:Y:S05]  /*4240*/  BSYNC B1 ;  /* 0x0000000000017941 */ /* 0x000fea0003800000 */
.L_x_151:
        /* <DEDUP_REMOVED lines=11> */
.L_x_154:
[----:B------:R-:W-:Y:S05]  /*4300*/  BSYNC B1 ;  /* 0x0000000000017941 */ /* 0x000fea0003800000 */
.L_x_153:
[----:B-1----:R-:W-:Y:S01]  /*4310*/  @!P4 IMAD R3, R82, R155, R12 ;  /* 0x0000009b5203c224 */ /* 0x002fe200078e020c */
[----:B------:R-:W-:Y:S04]  /*4320*/  BSSY B1, `(.L_x_155) ;  /* 0x0000006000017945 */ /* 0x000fe80003800000 */
[----:B------:R1:W-:Y:S01]  /*4330*/  @!P4 STG.E.U8 desc[UR36][R6.64+0x70], R3 ;  /* 0x000070030600c986 */ /* 0x0003e2000c101124 */
[----:B------:R-:W-:Y:S05]  /*4340*/  @P3 BRA `(.L_x_156) ;  /* 0x00000000000c3947 */ /* 0x000fea0003800000 */
[----:B--2---:R-:W1:Y:S02]  /*4350*/  LDG.E.U8 R157, desc[UR36][R10.64+0x71] ;  /* 0x000071240a9d7981 */ /* 0x004e64000c1e1100 */
[----:B-1----:R-:W-:-:S05]  /*4360*/  PRMT R3, R157, 0x8880, RZ ;  /* 0x000088809d037816 */ /* 0x002fca00000000ff */
[----:B------:R-:W-:-:S07]  /*4370*/  IMAD R12, R3, R156, RZ ;  /* 0x0000009c030c7224 */ /* 0x000fce00078e02ff */
.L_x_156:
[----:B------:R-:W-:Y:S05]  /*4380*/  BSYNC B1 ;  /* 0x0000000000017941 */ /* 0x000fea0003800000 */
.L_x_155:
[----:B------:R-:W-:Y:S01]  /*4390*/  @!P3 IMAD R83, R83, R155, R12 ;  /* 0x0000009b5353b224 */ /* 0x000fe200078e020c */
[----:B------:R-:W-:Y:S04]  /*43a0*/  BSSY B1, `(.L_x_157) ;  /* 0x0000006000017945 */ /* 0x000fe80003800000 */
[----:B------:R0:W-:Y:S01]  /*43b0*/  @!P3 STG.E.U8 desc[UR36][R6.64+0x71], R83 ;  /* 0x000071530600b986 */ /* 0x0001e2000c101124 */
[----:B------:R-:W-:Y:S05]  /*43c0*/  @P5 BRA `(.L_x_158) ;  /* 0x00000000000c5947 */ /* 0x000fea0003800000 */
[----:B--2---:R-:W1:Y:S02]  /*43d0*/  LDG.E.U8 R157, desc[UR36][R8.64+0x78] ;  /* 0x00007824089d7981 */ /* 0x004e64000c1e1100 */
[----:B-1----:R-:W-:-:S05]  /*43e0*/  PRMT R3, R157, 0x8880, RZ ;  /* 0x000088809d037816 */ /* 0x002fca00000000ff */
[----:B------:R-:W-:-:S07]  /*43f0*/  IMAD R12, R3, R156, RZ ;  /* 0x0000009c030c7224 */ /* 0x000fce00078e02ff */
.L_x_158:
[----:B------:R-:W-:Y:S05]  /*4400*/  BSYNC B1 ;  /* 0x0000000000017941 */ /* 0x000fea0003800000 */
.L_x_157:
[----:B-1----:R-:W-:Y:S01]  /*4410*/  @!P5 IMAD R3, R84, R155, R12 ;  /* 0x0000009b5403d224 */ /* 0x002fe200078e020c */
[----:B------:R-:W-:Y:S04]  /*4420*/  BSSY B1, `(.L_x_159) ;  /* 0x0000006000017945 */ /* 0x000fe80003800000 */
[----:B------:R1:W-:Y:S01]  /*4430*/  @!P5 STG.E.U8 desc[UR36][R4.64+0x78], R3 ;  /* 0x000078030400d986 */ /* 0x0003e2000c101124 */
[----:B------:R-:W-:Y:S05]  /*4440*/  @P2 BRA `(.L_x_160) ;  /* 0x00000000000c2947 */ /* 0x000fea0003800000 */
[----:B--2---:R-:W1:Y:S02]  /*4450*/  LDG.E.U8 R157, desc[UR36][R8.64+0x79] ;  /* 0x00007924089d7981 */ /* 0x004e64000c1e1100 */
[----:B-1----:R-:W-:-:S05]  /*4460*/  PRMT R3, R157, 0x8880, RZ ;  /* 0x000088809d037816 */ /* 0x002fca00000000ff */
[----:B------:R-:W-:-:S07]  /*4470*/  IMAD R12, R3, R156, RZ ;  /* 0x0000009c030c7224 */ /* 0x000fce00078e02ff */
.L_x_160:
[----:B------:R-:W-:Y:S05]  /*4480*/  BSYNC B1 ;  /* 0x0000000000017941 */ /* 0x000fea0003800000 */
.L_x_159:
        /* <DEDUP_REMOVED lines=11> */
.L_x_162:
[----:B------:R-:W-:Y:S05]  /*4540*/  BSYNC B1 ;  /* 0x0000000000017941 */ /* 0x000fea0003800000 */
.L_x_161:
[----:B-1----:R-:W-:Y:S01]  /*4550*/  @!P4 IMAD R3, R86, R155, R12 ;  /* 0x0000009b5603c224 */ /* 0x002fe200078e020c */
[----:B------:R-:W-:Y:S04]  /*4560*/  BSSY B1, `(.L_x_163) ;  /* 0x0000006000017945 */ /* 0x000fe80003800000 */
[----:B------:R1:W-:Y:S01]  /*4570*/  @!P4 STG.E.U8 desc[UR36][R6.64+0x78], R3 ;  /* 0x000078030600c986 */ /* 0x0003e2000c101124 */
[----:B------:R-:W-:Y:S05]  /*4580*/  @P3 BRA `(.L_x_164) ;  /* 0x00000000000c3947 */ /* 0x000fea0003800000 */
[----:B--2---:R-:W1:Y:S02]  /*4590*/  LDG.E.U8 R157, desc[UR36][R10.64+0x79] ;  /* 0x000079240a9d7981 */ /* 0x004e64000c1e1100 */
[----:B-1----:R-:W-:-:S05]  /*45a0*/  PRMT R3, R157, 0x8880, RZ ;  /* 0x000088809d037816 */ /* 0x002fca00000000ff */
[----:B------:R-:W-:-:S07]  /*45b0*/  IMAD R12, R3, R156, RZ ;  /* 0x0000009c030c7224 */ /* 0x000fce00078e02ff */
.L_x_164:
[----:B------:R-:W-:Y:S05]  /*45c0*/  BSYNC B1 ;  /* 0x0000000000017941 */ /* 0x000fea0003800000 */
.L_x_163:
[----:B------:R-:W-:Y:S01]  /*45d0*/  @!P3 IMAD R87, R87, R155, R12 ;  /* 0x0000009b5757b224 */ /* 0x000fe200078e020c */
[----:B------:R-:W-:Y:S04]  /*45e0*/  BSSY B1, `(.L_x_165) ;  /* 0x0000006000017945 */ /* 0x000fe80003800000 */
[----:B------:R0:W-:Y:S01]  /*45f0*/  @!P3 STG.E.U8 desc[UR36][R6.64+0x79], R87 ;  /* 0x000079570600b986 */ /* 0x0001e2000c101124 */
[----:B------:R-:W-:Y:S05]  /*4600*/  @P5 BRA `(.L_x_166) ;  /* 0x00000000000c5947 */ /* 0x000fea0003800000 */
[----:B--2---:R-:W1:Y:S02]  /*4610*/  LDG.E.U8 R157, desc[UR36][R8.64+0x80] ;  /* 0x00008024089d7981 */ /* 0x004e64000c1e1100 */
[----:B-1----:R-:W-:-:S05]  /*4620*/  PRMT R3, R157, 0x8880, RZ ;  /* 0x000088809d037816 */ /* 0x002fca00000000ff */
[----:B------:R-:W-:-:S07]  /*4630*/  IMAD R12, R3, R156, RZ ;  /* 0x0000009c030c7224 */ /* 0x000fce00078e02ff */
.L_x_166:
[----:B------:R-:W-:Y:S05]  /*4640*/  BSYNC B1 ;  /* 0x0000000000017941 */ /* 0x000fea0003800000 */
.L_x_165:
[----:B-1----:R-:W-:Y:S01]  /*4650*/  @!P5 IMAD R3, R88, R155, R12 ;  /* 0x0000009b5803d224 */ /* 0x002fe200078e020c */
[----:B------:R-:W-:Y:S04]  /*4660*/  BSSY B1, `(.L_x_167) ;  /* 0x0000006000017945 */ /* 0x000fe80003800000 */
[----:B------:R1:W-:Y:S01]  /*4670*/  @!P5 STG.E.U8 desc[UR36][R4.64+0x80], R3 ;  /* 0x000080030400d986 */ /* 0x0003e2000c101124 */
[----:B------:R-:W-:Y:S05]  /*4680*/  @P2 BRA `(.L_x_168) ;  /* 0x00000000000c2947 */ /* 0x000fea0003800000 */
[----:B--2---:R-:W1:Y:S02]  /*4690*/  LDG.E.U8 R157, desc[UR36][R8.64+0x81] ;  /* 0x00008124089d7981 */ /* 0x004e64000c1e1100 */
[----:B-1----:R-:W-:-:S05]  /*46a0*/  PRMT R3, R157, 0x8880, RZ ;  /* 0x000088809d037816 */ /* 0x002fca00000000ff */
[----:B------:R-:W-:-:S07]  /*46b0*/  IMAD R12, R3, R156, RZ ;  /* 0x0000009c030c7224 */ /* 0x000fce00078e02ff */
.L_x_168:
[----:B------:R-:W-:Y:S05]  /*46c0*/  BSYNC B1 ;  /* 0x0000000000017941 */ /* 0x000fea0003800000 */
.L_x_167:
        /* <DEDUP_REMOVED lines=11> */
.L_x_170:
[----:B------:R-:W-:Y:S05]  /*4780*/  BSYNC B1 ;  /* 0x0000000000017941 */ /* 0x000fea0003800000 */
.L_x_169:
[----:B-1----:R-:W-:Y:S01]  /*4790*/  @!P4 IMAD R3, R90, R155, R12 ;  /* 0x0000009b5a03c224 */ /* 0x002fe200078e020c */
[----:B------:R-:W-:Y:S04]  /*47a0*/  BSSY B1, `(.L_x_171) ;  /* 0x0000006000017945 */ /* 0x000fe80003800000 */
[----:B------:R1:W-:Y:S01]  /*47b0*/  @!P4 STG.E.U8 desc[UR36][R6.64+0x80], R3 ;  /* 0x000080030600c986 */ /* 0x0003e2000c101124 */
[----:B------:R-:W-:Y:S05]  /*47c0*/  @P3 BRA `(.L_x_172) ;  /* 0x00000000000c3947 */ /* 0x000fea0003800000 */
[----:B--2---:R-:W1:Y:S02]  /*47d0*/  LDG.E.U8 R157, desc[UR36][R10.64+0x81] ;  /* 0x000081240a9d7981 */ /* 0x004e64000c1e1100 */
[----:B-1----:R-:W-:-:S05]  /*47e0*/  PRMT R3, R157, 0x8880, RZ ;  /* 0x000088809d037816 */ /* 0x002fca00000000ff */
[----:B------:R-:W-:-:S07]  /*47f0*/  IMAD R12, R3, R156, RZ ;  /* 0x0000009c030c7224 */ /* 0x000fce00078e02ff */
.L_x_172:
[----:B------:R-:W-:Y:S05]  /*4800*/  BSYNC B1 ;  /* 0x0000000000017941 */ /* 0x000fea0003800000 */
.L_x_171:
[----:B------:R-:W-:Y:S01]  /*4810*/  @!P3 IMAD R91, R91, R155, R12 ;  /* 0x0000009b5b5bb224 */ /* 0x000fe200078e020c */
[----:B------:R-:W-:Y:S04]  /*4820*/  BSSY B1, `(.L_x_173) ;  /* 0x0000006000017945 */ /* 0x000fe80003800000 */
[----:B------:R0:W-:Y:S01]  /*4830*/  @!P3 STG.E.U8 desc[UR36][R6.64+0x81], R91 ;  /* 0x0000815b0600b986 */ /* 0x0001e2000c101124 */
[----:B------:R-:W-:Y:S05]  /*4840*/  @P5 BRA `(.L_x_174) ;  /* 0x00000000000c5947 */ /* 0x000fea0003800000 */
[----:B--2---:R-:W1:Y:S02]  /*4850*/  LDG.E.U8 R157, desc[UR36][R8.64+0x88] ;  /* 0x00008824089d7981 */ /* 0x004e64000c1e1100 */
[----:B-1----:R-:W-:-:S05]  /*4860*/  PRMT R3, R157, 0x8880, RZ ;  /* 0x000088809d037816 */ /* 0x002fca00000000ff */
[----:B------:R-:W-:-:S07]  /*4870*/  IMAD R12, R3, R156, RZ ;  /* 0x0000009c030c7224 */ /* 0x000fce00078e02ff */
.L_x_174:
[----:B------:R-:W-:Y:S05]  /*4880*/  BSYNC B1 ;  /* 0x0000000000017941 */ /* 0x000fea0003800000 */
.L_x_173:
[----:B-1----:R-:W-:Y:S01]  /*4890*/  @!P5 IMAD R3, R92, R155, R12 ;  /* 0x0000009b5c03d224 */ /* 0x002fe200078e020c */
[----:B------:R-:W-:Y:S04]  /*48a0*/  BSSY B1, `(.L_x_175) ;  /* 0x0000006000017945 */ /* 0x000fe80003800000 */
[----:B------:R1:W-:Y:S01]  /*48b0*/  @!P5 STG.E.U8 desc[UR36][R4.64+0x88], R3 ;  /* 0x000088030400d986 */ /* 0x0003e2000c101124 */
[----:B------:R-:W-:Y:S05]  /*48c0*/  @P2 BRA `(.L_x_176) ;  /* 0x00000000000c2947 */ /* 0x000fea0003800000 */
[----:B--2---:R-:W1:Y:S02]  /*48d0*/  LDG.E.U8 R157, desc[UR36][R8.64+0x89] ;  /* 0x00008924089d7981 */ /* 0x004e64000c1e1100 */
[----:B-1----:R-:W-:-:S05]  /*48e0*/  PRMT R3, R157, 0x8880, RZ ;  /* 0x000088809d037816 */ /* 0x002fca00000000ff */
[----:B------:R-:W-:-:S07]  /*48f0*/  IMAD R12, R3, R156, RZ ;  /* 0x0000009c030c7224 */ /* 0x000fce00078e02ff */
.L_x_176:
[----:B------:R-:W-:Y:S05]  /*4900*/  BSYNC B1 ;  /* 0x0000000000017941 */ /* 0x000fea0003800000 */
.L_x_175:
        /* <DEDUP_REMOVED lines=11> */
.L_x_178:
[----:B------:R-:W-:Y:S05]  /*49c0*/  BSYNC B1 ;  /* 0x0000000000017941 */ /* 0x000fea0003800000 */
.L_x_177:
[----:B-1----:R-:W-:Y:S01]  /*49d0*/  @!P4 IMAD R3, R94, R155, R12 ;  /* 0x0000009b5e03c224 */ /* 0x002fe200078e020c */
[----:B------:R-:W-:Y:S04]  /*49e0*/  BSSY B1, `(.L_x_179) ;  /* 0x0000006000017945 */ /* 0x000fe80003800000 */
[----:B------:R1:W-:Y:S01]  /*49f0*/  @!P4 STG.E.U8 desc[UR36][R6.64+0x88], R3 ;  /* 0x000088030600c986 */ /* 0x0003e2000c101124 */
[----:B------:R-:W-:Y:S05]  /*4a00*/  @P3 BRA `(.L_x_180) ;  /* 0x00000000000c3947 */ /* 0x000fea0003800000 */
[----:B--2---:R-:W1:Y:S02]  /*4a10*/  LDG.E.U8 R157, desc[UR36][R10.64+0x89] ;  /* 0x000089240a9d7981 */ /* 0x004e64000c1e1100 */
[----:B-1----:R-:W-:-:S05]  /*4a20*/  PRMT R3, R157, 0x8880, RZ ;  /* 0x000088809d037816 */ /* 0x002fca00000000ff */
[----:B------:R-:W-:-:S07]  /*4a30*/  IMAD R12, R3, R156, RZ ;  /* 0x0000009c030c7224 */ /* 0x000fce00078e02ff */
.L_x_180:
[----:B------:R-:W-:Y:S05]  /*4a40*/  BSYNC B1 ;  /* 0x0000000000017941 */ /* 0x000fea0003800000 */
.L_x_179:
[----:B------:R-:W-:Y:S01]  /*4a50*/  @!P3 IMAD R95, R95, R155, R12 ;  /* 0x0000009b5f5fb224 */ /* 0x000fe200078e020c */
[----:B------:R-:W-:Y:S04]  /*4a60*/  BSSY B1, `(.L_x_181) ;  /* 0x0000006000017945 */ /* 0x000fe80003800000 */
[----:B------:R0:W-:Y:S01]  /*4a70*/  @!P3 STG.E.U8 desc[UR36][R6.64+0x89], R95 ;  /* 0x0000895f0600b986 */ /* 0x0001e2000c101124 */
[----:B------:R-:W-:Y:S05]  /*4a80*/  @P5 BRA `(.L_x_182) ;  /* 0x00000000000c5947 */ /* 0x000fea0003800000 */
[----:B--2---:R-:W1:Y:S02]  /*4a90*/  LDG.E.U8 R157, desc[UR36][R8.64+0x90] ;  /* 0x00009024089d7981 */ /* 0x004e64000c1e1100 */
[----:B-1----:R-:W-:-:S05]  /*4aa0*/  PRMT R3, R157, 0x8880, RZ ;  /* 0x000088809d037816 */ /* 0x002fca00000000ff */
[----:B------:R-:W-:-:S07]  /*4ab0*/  IMAD R12, R3, R156, RZ ;  /* 0x0000009c030c7224 */ /* 0x000fce00078e02ff */
.L_x_182:
[----:B------:R-:W-:Y:S05]  /*4ac0*/  BSYNC B1 ;  /* 0x0000000000017941 */ /* 0x000fea0003800000 */
.L_x_181:
[----:B-1----:R-:W-:Y:S01]  /*4ad0*/  @!P5 IMAD R3, R96, R155, R12 ;  /* 0x0000009b6003d224 */ /* 0x002fe200078e020c */
[----:B------:R-:W-:Y:S04]  /*4ae0*/  BSSY B1, `(.L_x_183) ;  /* 0x0000006000017945 */ /* 0x000fe80003800000 */
[----:B------:R1:W-:Y:S01]  /*4af0*/  @!P5 STG.E.U8 desc[UR36][R4.64+0x90], R3 ;  /* 0x000090030400d986 */ /* 0x0003e2000c101124 */
[----:B------:R-:W-:Y:S05]  /*4b00*/  @P2 BRA `(.L_x_184) ;  /* 0x00000000000c2947 */ /* 0x000fea0003800000 */
[----:B--2---:R-:W1:Y:S02]  /*4b10*/  LDG.E.U8 R157, desc[UR36][R8.64+0x91] ;  /* 0x00009124089d7981 */ /* 0x004e64000c1e1100 */
[----:B-1----:R-:W-:-:S05]  /*4b20*/  PRMT R3, R157, 0x8880, RZ ;  /* 0x000088809d037816 */ /* 0x002fca00000000ff */
[----:B------:R-:W-:-:S07]  /*4b30*/  IMAD R12, R3, R156, RZ ;  /* 0x0000009c030c7224 */ /* 0x000fce00078e02ff */
.L_x_184:
[----:B------:R-:W-:Y:S05]  /*4b40*/  BSYNC B1 ;  /* 0x0000000000017941 */ /* 0x000fea0003800000 */
.L_x_183:
        /* <DEDUP_REMOVED lines=11> */
.L_x_186:
[----:B------:R-:W-:Y:S05]  /*4c00*/  BSYNC B1 ;  /* 0x0000000000017941 */ /* 0x000fea0003800000 */
.L_x_185:
[----:B-1----:R-:W-:Y:S01]  /*4c10*/  @!P4 IMAD R3, R98, R155, R12 ;  /* 0x0000009b6203c224 */ /* 0x002fe200078e020c */
[----:B------:R-:W-:Y:S04]  /*4c20*/  BSSY B1, `(.L_x_187) ;  /* 0x0000006000017945 */ /* 0x000fe80003800000 */
[----:B------:R1:W-:Y:S01]  /*4c30*/  @!P4 STG.E.U8 desc[UR36][R6.64+0x90], R3 ;  /* 0x000090030600c986 */ /* 0x0003e2000c101124 */
[----:B------:R-:W-:Y:S05]  /*4c40*/  @P3 BRA `(.L_x_188) ;  /* 0x00000000000c3947 */ /* 0x000fea0003800000 */
[----:B--2---:R-:W1:Y:S02]  /*4c50*/  LDG.E.U8 R157, desc[UR36][R10.64+0x91] ;  /* 0x000091240a9d7981 */ /* 0x004e64000c1e1100 */
[----:B-1----:R-:W-:-:S05]  /*4c60*/  PRMT R3, R157, 0x8880, RZ ;  /* 0x000088809d037816 */ /* 0x002fca00000000ff */
[----:B------:R-:W-:-:S07]  /*4c70*/  IMAD R12, R3, R156, RZ ;  /* 0x0000009c030c7224 */ /* 0x000fce00078e02ff */
.L_x_188:
[----:B------:R-:W-:Y:S05]  /*4c80*/  BSYNC B1 ;  /* 0x0000000000017941 */ /* 0x000fea0003800000 */
.L_x_187:
[----:B------:R-:W-:Y:S01]  /*4c90*/  @!P3 IMAD R99, R99, R155, R12 ;  /* 0x0000009b6363b224 */ /* 0x000fe200078e020c */
[----:B------:R-:W-:Y:S04]  /*4ca0*/  BSSY B1, `(.L_x_189) ;  /* 0x0000006000017945 */ /* 0x000fe80003800000 */
[----:B------:R0:W-:Y:S01]  /*4cb0*/  @!P3 STG.E.U8 desc[UR36][R6.64+0x91], R99 ;  /* 0x000091630600b986 */ /* 0x0001e2000c101124 */
[----:B------:R-:W-:Y:S05]  /*4cc0*/  @P5 BRA `(.L_x_190) ;  /* 0x00000000000c5947 */ /* 0x000fea0003800000 */
[----:B--2---:R-:W1:Y:S02]  /*4cd0*/  LDG.E.U8 R157, desc[UR36][R8.64+0x98] ;  /* 0x00009824089d7981 */ /* 0x004e64000c1e1100 */
[----:B-1----:R-:W-:-:S05]  /*4ce0*/  PRMT R3, R157, 0x8880, RZ ;  /* 0x000088809d037816 */ /* 0x002fca00000000ff */
[----:B------:R-:W-:-:S07]  /*4cf0*/  IMAD R12, R3, R156, RZ ;  /* 0x0000009c030c7224 */ /* 0x000fce00078e02ff */
.L_x_190:
[----:B------:R-:W-:Y:S05]  /*4d00*/  BSYNC B1 ;  /* 0x0000000000017941 */ /* 0x000fea0003800000 */
.L_x_189:
[----:B-1----:R-:W-:Y:S01]  /*4d10*/  @!P5 IMAD R3, R100, R155, R12 ;  /* 0x0000009b6403d224 */ /* 0x002fe200078e020c */
[----:B------:R-:W-:Y:S04]  /*4d20*/  BSSY B1, `(.L_x_191) ;  /* 0x0000006000017945 */ /* 0x000fe80003800000 */
[----:B------:R1:W-:Y:S01]  /*4d30*/  @!P5 STG.E.U8 desc[UR36][R4.64+0x98], R3 ;  /* 0x000098030400d986 */ /* 0x0003e2000c101124 */
[----:B------:R-:W-:Y:S05]  /*4d40*/  @P2 BRA `(.L_x_192) ;  /* 0x00000000000c2947 */ /* 0x000fea0003800000 */
[----:B--2---:R-:W1:Y:S02]  /*4d50*/  LDG.E.U8 R157, desc[UR36][R8.64+0x99] ;  /* 0x00009924089d7981 */ /* 0x004e64000c1e1100 */
[----:B-1----:R-:W-:-:S05]  /*4d60*/  PRMT R3, R157, 0x8880, RZ ;  /* 0x000088809d037816 */ /* 0x002fca00000000ff */
[----:B------:R-:W-:-:S07]  /*4d70*/  IMAD R12, R3, R156, RZ ;  /* 0x0000009c030c7224 */ /* 0x000fce00078e02ff */
.L_x_192:
[----:B------:R-:W-:Y:S05]  /*4d80*/  BSYNC B1 ;  /* 0x0000000000017941 */ /* 0x000fea0003800000 */
.L_x_191:
        /* <DEDUP_REMOVED lines=11> */
.L_x_194:
[----:B------:R-:W-:Y:S05]  /*4e40*/  BSYNC B1 ;  /* 0x0000000000017941 */ /* 0x000fea0003800000 */
.L_x_193:
[----:B-1----:R-:W-:Y:S01]  /*4e50*/  @!P4 IMAD R3, R102, R155, R12 ;  /* 0x0000009b6603c224 */ /* 0x002fe200078e020c */
[----:B------:R-:W-:Y:S04]  /*4e60*/  BSSY B1, `(.L_x_195) ;  /* 0x0000006000017945 */ /* 0x000fe80003800000 */
[----:B------:R1:W-:Y:S01]  /*4e70*/  @!P4 STG.E.U8 desc[UR36][R6.64+0x98], R3 ;  /* 0x000098030600c986 */ /* 0x0003e2000c101124 */
[----:B------:R-:W-:Y:S05]  /*4e80*/  @P3 BRA `(.L_x_196) ;  /* 0x00000000000c3947 */ /* 0x000fea0003800000 */
[----:B--2---:R-:W1:Y:S02]  /*4e90*/  LDG.E.U8 R157, desc[UR36][R10.64+0x99] ;  /* 0x000099240a9d7981 */ /* 0x004e64000c1e1100 */
[----:B-1----:R-:W-:-:S05]  /*4ea0*/  PRMT R3, R157, 0x8880, RZ ;  /* 0x000088809d037816 */ /* 0x002fca00000000ff */
[----:B------:R-:W-:-:S07]  /*4eb0*/  IMAD R12, R3, R156, RZ ;  /* 0x0000009c030c7224 */ /* 0x000fce00078e02ff */
.L_x_196:
[----:B------:R-:W-:Y:S05]  /*4ec0*/  BSYNC B1 ;  /* 0x0000000000017941 */ /* 0x000fea0003800000 */
.L_x_195:
[----:B------:R-:W-:Y:S01]  /*4ed0*/  @!P3 IMAD R103, R103, R155, R12 ;  /* 0x0000009b6767b224 */ /* 0x000fe200078e020c */
[----:B------:R-:W-:Y:S04]  /*4ee0*/  BSSY B1, `(.L_x_197) ;  /* 0x0000006000017945 */ /* 0x000fe80003800000 */
[----:B------:R0:W-:Y:S01]  /*4ef0*/  @!P3 STG.E.U8 desc[UR36][R6.64+0x99], R103 ;  /* 0x000099670600b986 */ /* 0x0001e2000c101124 */
[----:B------:R-:W-:Y:S05]  /*4f00*/  @P5 BRA `(.L_x_198) ;  /* 0x00000000000c5947 */ /* 0x000fea0003800000 */
[----:B--2---:R-:W1:Y:S02]  /*4f10*/  LDG.E.U8 R157, desc[UR36][R8.64+0xa0] ;  /* 0x0000a024089d7981 */ /* 0x004e64000c1e1100 */
[----:B-1----:R-:W-:-:S05]  /*4f20*/  PRMT R3, R157, 0x8880, RZ ;  /* 0x000088809d037816 */ /* 0x002fca00000000ff */
[----:B------:R-:W-:-:S07]  /*4f30*/  IMAD R12, R3, R156, RZ ;  /* 0x0000009c030c7224 */ /* 0x000fce00078e02ff */
.L_x_198:
[----:B------:R-:W-:Y:S05]  /*4f40*/  BSYNC B1 ;  /* 0x0000000000017941 */ /* 0x000fea0003800000 */
.L_x_197:
[----:B-1----:R-:W-:Y:S01]  /*4f50*/  @!P5 IMAD R3, R104, R155, R12 ;  /* 0x0000009b6803d224 */ /* 0x002fe200078e020c */
[----:B------:R-:W-:Y:S04]  /*4f60*/  BSSY B1, `(.L_x_199) ;  /* 0x0000006000017945 */ /* 0x000fe80003800000 */
[----:B------:R1:W-:Y:S01]  /*4f70*/  @!P5 STG.E.U8 desc[UR36][R4.64+0xa0], R3 ;  /* 0x0000a0030400d986 */ /* 0x0003e2000c101124 */
[----:B------:R-:W-:Y:S05]  /*4f80*/  @P2 BRA `(.L_x_200) ;  /* 0x00000000000c2947 */ /* 0x000fea0003800000 */
[----:B--2---:R-:W1:Y:S02]  /*4f90*/  LDG.E.U8 R157, desc[UR36][R8.64+0xa1] ;  /* 0x0000a124089d7981 */ /* 0x004e64000c1e1100 */
[----:B-1----:R-:W-:-:S05]  /*4fa0*/  PRMT R3, R157, 0x8880, RZ ;  /* 0x000088809d037816 */ /* 0x002fca00000000ff */
[----:B------:R-:W-:-:S07]  /*4fb0*/  IMAD R12, R3, R156, RZ ;  /* 0x0000009c030c7224 */ /* 0x000fce00078e02ff */
.L_x_200:
[----:B------:R-:W-:Y:S05]  /*4fc0*/  BSYNC B1 ;  /* 0x0000000000017941 */ /* 0x000fea0003800000 */
.L_x_199:
        /* <DEDUP_REMOVED lines=11> */
.L_x_202:
[----:B------:R-:W-:Y:S05]  /*5080*/  BSYNC B1 ;  /* 0x0000000000017941 */ /* 0x000fea0003800000 */
.L_x_201:
[----:B-1----:R-:W-:Y:S01]  /*5090*/  @!P4 IMAD R3, R106, R155, R12 ;  /* 0x0000009b6a03c224 */ /* 0x002fe200078e020c */
[----:B------:R-:W-:Y:S04]  /*50a0*/  BSSY B1, `(.L_x_203) ;  /* 0x0000006000017945 */ /* 0x000fe80003800000 */
[----:B------:R1:W-:Y:S01]  /*50b0*/  @!P4 STG.E.U8 desc[UR36][R6.64+0xa0], R3 ;  /* 0x0000a0030600c986 */ /* 0x0003e2000c101124 */
[----:B------:R-:W-:Y:S05]  /*50c0*/  @P3 BRA `(.L_x_204) ;  /* 0x00000000000c3947 */ /* 0x000fea0003800000 */
[----:B--2---:R-:W1:Y:S02]  /*50d0*/  LDG.E.U8 R157, desc[UR36][R10.64+0xa1] ;  /* 0x0000a1240a9d7981 */ /* 0x004e64000c1e1100 */
[----:B-1----:R-:W-:-:S05]  /*50e0*/  PRMT R3, R157, 0x8880, RZ ;  /* 0x000088809d037816 */ /* 0x002fca00000000ff */
[----:B------:R-:W-:-:S07]  /*50f0*/  IMAD R12, R3, R156, RZ ;  /* 0x0000009c030c7224 */ /* 0x000fce00078e02ff */
.L_x_204:
[----:B------:R-:W-:Y:S05]  /*5100*/  BSYNC B1 ;  /* 0x0000000000017941 */ /* 0x000fea0003800000 */
.L_x_203:
[----:B------:R-:W-:Y:S01]  /*5110*/  @!P3 IMAD R107, R107, R155, R12 ;  /* 0x0000009b6b6bb224 */ /* 0x000fe200078e020c */
[----:B------:R-:W-:Y:S04]  /*5120*/  BSSY B1, `(.L_x_205) ;  /* 0x0000006000017945 */ /* 0x000fe80003800000 */
[----:B------:R0:W-:Y:S01]  /*5130*/  @!P3 STG.E.U8 desc[UR36][R6.64+0xa1], R107 ;  /* 0x0000a16b0600b986 */ /* 0x0001e2000c101124 */
[----:B------:R-:W-:Y:S05]  /*5140*/  @P5 BRA `(.L_x_206) ;  /* 0x00000000000c5947 */ /* 0x000fea0003800000 */
[----:B--2---:R-:W1:Y:S02]  /*5150*/  LDG.E.U8 R157, desc[UR36][R8.64+0xa8] ;  /* 0x0000a824089d7981 */ /* 0x004e64000c1e1100 */
[----:B-1----:R-:W-:-:S05]  /*5160*/  PRMT R3, R157, 0x8880, RZ ;  /* 0x000088809d037816 */ /* 0x002fca00000000ff */
[----:B------:R-:W-:-:S07]  /*5170*/  IMAD R12, R3, R156, RZ ;  /* 0x0000009c030c7224 */ /* 0x000fce00078e02ff */
.L_x_206:
[----:B------:R-:W-:Y:S05]  /*5180*/  BSYNC B1 ;  /* 0x0000000000017941 */ /* 0x000fea0003800000 */
.L_x_205:
[----:B-1----:R-:W-:Y:S01]  /*5190*/  @!P5 IMAD R3, R108, R155, R12 ;  /* 0x0000009b6c03d224 */ /* 0x002fe200078e020c */
[----:B------:R-:W-:Y:S04]  /*51a0*/  BSSY B1, `(.L_x_207) ;  /* 0x0000006000017945 */ /* 0x000fe80003800000 */
[----:B------:R1:W-:Y:S01]  /*51b0*/  @!P5 STG.E.U8 desc[UR36][R4.64+0xa8], R3 ;  /* 0x0000a8030400d986 */ /* 0x0003e2000c101124 */
[----:B------:R-:W-:Y:S05]  /*51c0*/  @P2 BRA `(.L_x_208) ;  /* 0x00000000000c2947 */ /* 0x000fea0003800000 */
[----:B--2---:R-:W1:Y:S02]  /*51d0*/  LDG.E.U8 R157, desc[UR36][R8.64+0xa9] ;  /* 0x0000a924089d7981 */ /* 0x004e64000c1e1100 */
[----:B-1----:R-:W-:-:S05]  /*51e0*/  PRMT R3, R157, 0x8880, RZ ;  /* 0x000088809d037816 */ /* 0x002fca00000000ff */
[----:B------:R-:W-:-:S07]  /*51f0*/  IMAD R12, R3, R156, RZ ;  /* 0x0000009c030c7224 */ /* 0x000fce00078e02ff */
.L_x_208:
[----:B------:R-:W-:Y:S05]  /*5200*/  BSYNC B1 ;  /* 0x0000000000017941 */ /* 0x000fea0003800000 */
.L_x_207:
        /* <DEDUP_REMOVED lines=11> */
.L_x_210:
[----:B------:R-:W-:Y:S05]  /*52c0*/  BSYNC B1 ;  /* 0x0000000000017941 */ /* 0x000fea0003800000 */
.L_x_209:
[----:B-1----:R-:W-:Y:S01]  /*52d0*/  @!P4 IMAD R3, R110, R155, R12 ;  /* 0x0000009b6e03c224 */ /* 0x002fe200078e020c */
[----:B------:R-:W-:Y:S04]  /*52e0*/  BSSY B1, `(.L_x_211) ;  /* 0x0000006000017945 */ /* 0x000fe80003800000 */
[----:B------:R1:W-:Y:S01]  /*52f0*/  @!P4 STG.E.U8 desc[UR36][R6.64+0xa8], R3 ;  /* 0x0000a8030600c986 */ /* 0x0003e2000c101124 */
[----:B------:R-:W-:Y:S05]  /*5300*/  @P3 BRA `(.L_x_212) ;  /* 0x00000000000c3947 */ /* 0x000fea0003800000 */
[----:B--2---:R-:W1:Y:S02]  /*5310*/  LDG.E.U8 R157, desc[UR36][R10.64+0xa9] ;  /* 0x0000a9240a9d7981 */ /* 0x004e64000c1e1100 */
[----:B-1----:R-:W-:-:S05]  /*5320*/  PRMT R3, R157, 0x8880, RZ ;  /* 0x000088809d037816 */ /* 0x002fca00000000ff */
[----:B------:R-:W-:-:S07]  /*5330*/  IMAD R12, R3, R156, RZ ;  /* 0x0000009c030c7224 */ /* 0x000fce00078e02ff */
.L_x_212:
[----:B------:R-:W-:Y:S05]  /*5340*/  BSYNC B1 ;  /* 0x0000000000017941 */ /* 0x000fea0003800000 */
.L_x_211:
[----:B------:R-:W-:Y:S01]  /*5350*/  @!P3 IMAD R111, R111, R155, R12 ;  /* 0x0000009b6f6fb224 */ /* 0x000fe200078e020c */
[----:B------:R-:W-:Y:S04]  /*5360*/  BSSY B1, `(.L_x_213) ;  /* 0x0000006000017945 */ /* 0x000fe80003800000 */
[----:B------:R0:W-:Y:S01]  /*5370*/  @!P3 STG.E.U8 desc[UR36][R6.64+0xa9], R111 ;  /* 0x0000a96f0600b986 */ /* 0x0001e2000c101124 */
[----:B------:R-:W-:Y:S05]  /*5380*/  @P5 BRA `(.L_x_214) ;  /* 0x00000000000c5947 */ /* 0x000fea0003800000 */
[----:B--2---:R-:W1:Y:S02]  /*5390*/  LDG.E.U8 R157, desc[UR36][R8.64+0xb0] ;  /* 0x0000b024089d7981 */ /* 0x004e64000c1e1100 */
[----:B-1----:R-:W-:-:S05]  /*53a0*/  PRMT R3, R157, 0x8880, RZ ;  /* 0x000088809d037816 */ /* 0x002fca00000000ff */
[----:B------:R-:W-:-:S07]  /*53b0*/  IMAD R12, R3, R156, RZ ;  /* 0x0000009c030c7224 */ /* 0x000fce00078e02ff */
.L_x_214:
[----:B------:R-:W-:Y:S05]  /*53c0*/  BSYNC B1 ;  /* 0x0000000000017941 */ /* 0x000fea0003800000 */
.L_x_213:
[----:B-1----:R-:W-:Y:S01]  /*53d0*/  @!P5 IMAD R3, R112, R155, R12 ;  /* 0x0000009b7003d224 */ /* 0x002fe200078e020c */
[----:B------:R-:W-:Y:S04]  /*53e0*/  BSSY B1, `(.L_x_215) ;  /* 0x0000006000017945 */ /* 0x000fe80003800000 */
[----:B------:R1:W-:Y:S01]  /*53f0*/  @!P5 STG.E.U8 desc[UR36][R4.64+0xb0], R3 ;  /* 0x0000b0030400d986 */ /* 0x0003e2000c101124 */
[----:B------:R-:W-:Y:S05]  /*5400*/  @P2 BRA `(.L_x_216) ;  /* 0x00000000000c2947 */ /* 0x000fea0003800000 */
[----:B--2---:R-:W1:Y:S02]  /*5410*/  LDG.E.U8 R157, desc[UR36][R8.64+0xb1] ;  /* 0x0000b124089d7981 */ /* 0x004e64000c1e1100 */
[----:B-1----:R-:W-:-:S05]  /*5420*/  PRMT R3, R157, 0x8880, RZ ;  /* 0x000088809d037816 */ /* 0x002fca00000000ff */
[----:B------:R-:W-:-:S07]  /*5430*/  IMAD R12, R3, R156, RZ ;  /* 0x0000009c030c7224 */ /* 0x000fce00078e02ff */
.L_x_216:
[----:B------:R-:W-:Y:S05]  /*5440*/  BSYNC B1 ;  /* 0x0000000000017941 */ /* 0x000fea0003800000 */
.L_x_215:
        /* <DEDUP_REMOVED lines=11> */
.L_x_218:
[----:B------:R-:W-:Y:S05]  /*5500*/  BSYNC B1 ;  /* 0x0000000000017941 */ /* 0x000fea0003800000 */
.L_x_217:
[----:B-1----:R-:W-:Y:S01]  /*5510*/  @!P4 IMAD R3, R114, R155, R12 ;  /* 0x0000009b7203c224 */ /* 0x002fe200078e020c */
[----:B------:R-:W-:Y:S04]  /*5520*/  BSSY B1, `(.L_x_219) ;  /* 0x0000006000017945 */ /* 0x000fe80003800000 */
[----:B------:R1:W-:Y:S01]  /*5530*/  @!P4 STG.E.U8 desc[UR36][R6.64+0xb0], R3 ;  /* 0x0000b0030600c986 */ /* 0x0003e2000c101124 */
[----:B------:R-:W-:Y:S05]  /*5540*/  @P3 BRA `(.L_x_220) ;  /* 0x00000000000c3947 */ /* 0x000fea0003800000 */
[----:B--2---:R-:W1:Y:S02]  /*5550*/  LDG.E.U8 R157, desc[UR36][R10.64+0xb1] ;  /* 0x0000b1240a9d7981 */ /* 0x004e64000c1e1100 */
[----:B-1----:R-:W-:-:S05]  /*5560*/  PRMT R3, R157, 0x8880, RZ ;  /* 0x000088809d037816 */ /* 0x002fca00000000ff */
[----:B------:R-:W-:-:S07]  /*5570*/  IMAD R12, R3, R156, RZ ;  /* 0x0000009c030c7224 */ /* 0x000fce00078e02ff */
.L_x_220:
[----:B------:R-:W-:Y:S05]  /*5580*/  BSYNC B1 ;  /* 0x0000000000017941 */ /* 0x000fea0003800000 */
.L_x_219:
[----:B------:R-:W-:Y:S01]  /*5590*/  @!P3 IMAD R115, R115, R155, R12 ;  /* 0x0000009b7373b224 */ /* 0x000fe200078e020c */
[----:B------:R-:W-:Y:S04]  /*55a0*/  BSSY B1, `(.L_x_221) ;  /* 0x0000006000017945 */ /* 0x000fe80003800000 */
[----:B------:R0:W-:Y:S01]  /*55b0*/  @!P3 STG.E.U8 desc[UR36][R6.64+0xb1], R115 ;  /* 0x0000b1730600b986 */ /* 0x0001e2000c101124 */
[----:B------:R-:W-:Y:S05]  /*55c0*/  @P5 BRA `(.L_x_222) ;  /* 0x00000000000c5947 */ /* 0x000fea0003800000 */
[----:B--2---:R-:W1:Y:S02]  /*55d0*/  LDG.E.U8 R157, desc[UR36][R8.64+0xb8] ;  /* 0x0000b824089d7981 */ /* 0x004e64000c1e1100 */
[----:B-1----:R-:W-:-:S05]  /*55e0*/  PRMT R3, R157, 0x8880, RZ ;  /* 0x000088809d037816 */ /* 0x002fca00000000ff */
[----:B------:R-:W-:-:S07]  /*55f0*/  IMAD R12, R3, R156, RZ ;  /* 0x0000009c030c7224 */ /* 0x000fce00078e02ff */
.L_x_222:
[----:B------:R-:W-:Y:S05]  /*5600*/  BSYNC B1 ;  /* 0x0000000000017941 */ /* 0x000fea0003800000 */
.L_x_221:
[----:B-1----:R-:W-:Y:S01]  /*5610*/  @!P5 IMAD R3, R116, R155, R12 ;  /* 0x0000009b7403d224 */ /* 0x002fe200078e020c */
[----:B------:R-:W-:Y:S04]  /*5620*/  BSSY B1, `(.L_x_223) ;  /* 0x0000006000017945 */ /* 0x000fe80003800000 */
[----:B------:R1:W-:Y:S01]  /*5630*/  @!P5 STG.E.U8 desc[UR36][R4.64+0xb8], R3 ;  /* 0x0000b8030400d986 */ /* 0x0003e2000c101124 */
[----:B------:R-:W-:Y:S05]  /*5640*/  @P2 BRA `(.L_x_224) ;  /* 0x00000000000c2947 */ /* 0x000fea0003800000 */
[----:B--2---:R-:W1:Y:S02]  /*5650*/  LDG.E.U8 R157, desc[UR36][R8.64+0xb9] ;  /* 0x0000b924089d7981 */ /* 0x004e64000c1e1100 */
[----:B-1----:R-:W-:-:S05]  /*5660*/  PRMT R3, R157, 0x8880, RZ ;  /* 0x000088809d037816 */ /* 0x002fca00000000ff */
[----:B------:R-:W-:-:S07]  /*5670*/  IMAD R12, R3, R156, RZ ;  /* 0x0000009c030c7224 */ /* 0x000fce00078e02ff */
.L_x_224:
[----:B------:R-:W-:Y:S05]  /*5680*/  BSYNC B1 ;  /* 0x0000000000017941 */ /* 0x000fea0003800000 */
.L_x_223:
        /* <DEDUP_REMOVED lines=11> */
.L_x_226:
[----:B------:R-:W-:Y:S05]  /*5740*/  BSYNC B1 ;  /* 0x0000000000017941 */ /* 0x000fea0003800000 */
.L_x_225:
[----:B-1----:R-:W-:Y:S01]  /*5750*/  @!P4 IMAD R3, R118, R155, R12 ;  /* 0x0000009b7603c224 */ /* 0x002fe200078e020c */
[----:B------:R-:W-:Y:S04]  /*5760*/  BSSY B1, `(.L_x_227) ;  /* 0x0000006000017945 */ /* 0x000fe80003800000 */
[----:B------:R1:W-:Y:S01]  /*5770*/  @!P4 STG.E.U8 desc[UR36][R6.64+0xb8], R3 ;  /* 0x0000b8030600c986 */ /* 0x0003e2000c101124 */
[----:B------:R-:W-:Y:S05]  /*5780*/  @P3 BRA `(.L_x_228) ;  /* 0x00000000000c3947 */ /* 0x000fea0003800000 */
[----:B--2---:R-:W1:Y:S02]  /*5790*/  LDG.E.U8 R157, desc[UR36][R10.64+0xb9] ;  /* 0x0000b9240a9d7981 */ /* 0x004e64000c1e1100 */
[----:B-1----:R-:W-:-:S05]  /*57a0*/  PRMT R3, R157, 0x8880, RZ ;  /* 0x000088809d037816 */ /* 0x002fca00000000ff */
[----:B------:R-:W-:-:S07]  /*57b0*/  IMAD R12, R3, R156, RZ ;  /* 0x0000009c030c7224 */ /* 0x000fce00078e02ff */
.L_x_228:
[----:B------:R-:W-:Y:S05]  /*57c0*/  BSYNC B1 ;  /* 0x0000000000017941 */ /* 0x000fea0003800000 */
.L_x_227:
[----:B------:R-:W-:Y:S01]  /*57d0*/  @!P3 IMAD R119, R119, R155, R12 ;  /* 0x0000009b7777b224 */ /* 0x000fe200078e020c */
[----:B------:R-:W-:Y:S04]  /*57e0*/  BSSY B1, `(.L_x_229) ;  /* 0x0000006000017945 */ /* 0x000fe80003800000 */
[----:B------:R0:W-:Y:S01]  /*57f0*/  @!P3 STG.E.U8 desc[UR36][R6.64+0xb9], R119 ;  /* 0x0000b9770600b986 */ /* 0x0001e2000c101124 */
[----:B------:R-:W-:Y:S05]  /*5800*/  @P5 BRA `(.L_x_230) ;  /* 0x00000000000c5947 */ /* 0x000fea0003800000 */
[----:B--2---:R-:W1:Y:S02]  /*5810*/  LDG.E.U8 R157, desc[UR36][R8.64+0xc0] ;  /* 0x0000c024089d7981 */ /* 0x004e64000c1e1100 */
[----:B-1----:R-:W-:-:S05]  /*5820*/  PRMT R3, R157, 0x8880, RZ ;  /* 0x000088809d037816 */ /* 0x002fca00000000ff */
[----:B------:R-:W-:-:S07]  /*5830*/  IMAD R12, R3, R156, RZ ;  /* 0x0000009c030c7224 */ /* 0x000fce00078e02ff */
.L_x_230:
[----:B------:R-:W-:Y:S05]  /*5840*/  BSYNC B1 ;  /* 0x0000000000017941 */ /* 0x000fea0003800000 */
.L_x_229:
[----:B-1----:R-:W-:Y:S01]  /*5850*/  @!P5 IMAD R3, R120, R155, R12 ;  /* 0x0000009b7803d224 */ /* 0x002fe200078e020c */
[----:B------:R-:W-:Y:S04]  /*5860*/  BSSY B1, `(.L_x_231) ;  /* 0x0000006000017945 */ /* 0x000fe80003800000 */
[----:B------:R1:W-:Y:S01]  /*5870*/  @!P5 STG.E.U8 desc[UR36][R4.64+0xc0], R3 ;  /* 0x0000c0030400d986 */ /* 0x0003e2000c101124 */
[----:B------:R-:W-:Y:S05]  /*5880*/  @P2 BRA `(.L_x_232) ;  /* 0x00000000000c2947 */ /* 0x000fea0003800000 */
[----:B--2---:R-:W1:Y:S02]  /*5890*/  LDG.E.U8 R157, desc[UR36][R8.64+0xc1] ;  /* 0x0000c124089d7981 */ /* 0x004e64000c1e1100 */
[----:B-1----:R-:W-:-:S05]  /*58a0*/  PRMT R3, R157, 0x8880, RZ ;  /* 0x000088809d037816 */ /* 0x002fca00000000ff */
[----:B------:R-:W-:-:S07]  /*58b0*/  IMAD R12, R3, R156, RZ ;  /* 0x0000009c030c7224 */ /* 0x000fce00078e02ff */
.L_x_232:
[----:B------:R-:W-:Y:S05]  /*58c0*/  BSYNC B1 ;  /* 0x0000000000017941 */ /* 0x000fea0003800000 */
.L_x_231:
        /* <DEDUP_REMOVED lines=11> */
.L_x_234:
[----:B------:R-:W-:Y:S05]  /*5980*/  BSYNC B1 ;  /* 0x0000000000017941 */ /* 0x000fea0003800000 */
.L_x_233:
[----:B-1----:R-:W-:Y:S01]  /*5990*/  @!P4 IMAD R3, R122, R155, R12 ;  /* 0x0000009b7a03c224 */ /* 0x002fe200078e020c */
[----:B------:R-:W-:Y:S04]  /*59a0*/  BSSY B1, `(.L_x_235) ;  /* 0x0000006000017945 */ /* 0x000fe80003800000 */
[----:B------:R1:W-:Y:S01]  /*59b0*/  @!P4 STG.E.U8 desc[UR36][R6.64+0xc0], R3 ;  /* 0x0000c0030600c986 */ /* 0x0003e2000c101124 */
[----:B------:R-:W-:Y:S05]  /*59c0*/  @P3 BRA `(.L_x_236) ;  /* 0x00000000000c3947 */ /* 0x000fea0003800000 */
[----:B--2---:R-:W1:Y:S02]  /*59d0*/  LDG.E.U8 R157, desc[UR36][R10.64+0xc1] ;  /* 0x0000c1240a9d7981 */ /* 0x004e64000c1e1100 */
[----:B-1----:R-:W-:-:S05]  /*59e0*/  PRMT R3, R157, 0x8880, RZ ;  /* 0x000088809d037816 */ /* 0x002fca00000000ff */
[----:B------:R-:W-:-:S07]  /*59f0*/  IMAD R12, R3, R156, RZ ;  /* 0x0000009c030c7224 */ /* 0x000fce00078e02ff */
.L_x_236:
[----:B------:R-:W-:Y:S05]  /*5a00*/  BSYNC B1 ;  /* 0x0000000000017941 */ /* 0x000fea0003800000 */
.L_x_235:
[----:B------:R-:W-:Y:S01]  /*5a10*/  @!P3 IMAD R123, R123, R155, R12 ;  /* 0x0000009b7b7bb224 */ /* 0x000fe200078e020c */
[----:B------:R-:W-:Y:S04]  /*5a20*/  BSSY B1, `(.L_x_237) ;  /* 0x0000006000017945 */ /* 0x000fe80003800000 */
[----:B------:R0:W-:Y:S01]  /*5a30*/  @!P3 STG.E.U8 desc[UR36][R6.64+0xc1], R123 ;  /* 0x0000c17b0600b986 */ /* 0x0001e2000c101124 */
[----:B------:R-:W-:Y:S05]  /*5a40*/  @P5 BRA `(.L_x_238) ;  /* 0x00000000000c5947 */ /* 0x000fea0003800000 */
[----:B--2---:R-:W1:Y:S02]  /*5a50*/  LDG.E.U8 R157, desc[UR36][R8.64+0xc8] ;  /* 0x0000c824089d7981 */ /* 0x004e64000c1e1100 */
[----:B-1----:R-:W-:-:S05]  /*5a60*/  PRMT R3, R157, 0x8880, RZ ;  /* 0x000088809d037816 */ /* 0x002fca00000000ff */
[----:B------:R-:W-:-:S07]  /*5a70*/  IMAD R12, R3, R156, RZ ;  /* 0x0000009c030c7224 */ /* 0x000fce00078e02ff */
.L_x_238:
[----:B------:R-:W-:Y:S05]  /*5a80*/  BSYNC B1 ;  /* 0x0000000000017941 */ /* 0x000fea0003800000 */
.L_x_237:
[----:B-1----:R-:W-:Y:S01]  /*5a90*/  @!P5 IMAD R3, R124, R155, R12 ;  /* 0x0000009b7c03d224 */ /* 0x002fe200078e020c */
[----:B------:R-:W-:Y:S04]  /*5aa0*/  BSSY B1, `(.L_x_239) ;  /* 0x0000006000017945 */ /* 0x000fe80003800000 */
[----:B------:R1:W-:Y:S01]  /*5ab0*/  @!P5 STG.E.U8 desc[UR36][R4.64+0xc8], R3 ;  /* 0x0000c8030400d986 */ /* 0x0003e2000c101124 */
[----:B------:R-:W-:Y:S05]  /*5ac0*/  @P2 BRA `(.L_x_240) ;  /* 0x00000000000c2947 */ /* 0x000fea0003800000 */
[----:B--2---:R-:W1:Y:S02]  /*5ad0*/  LDG.E.U8 R157, desc[UR36][R8.64+0xc9] ;  /* 0x0000c924089d7981 */ /* 0x004e64000c1e1100 */
[----:B-1----:R-:W-:-:S05]  /*5ae0*/  PRMT R3, R157, 0x8880, RZ ;  /* 0x000088809d037816 */ /* 0x002fca00000000ff */
[----:B------:R-:W-:-:S07]  /*5af0*/  IMAD R12, R3, R156, RZ ;  /* 0x0000009c030c7224 */ /* 0x000fce00078e02ff */
.L_x_240:
[----:B------:R-:W-:Y:S05]  /*5b00*/  BSYNC B1 ;  /* 0x0000000000017941 */ /* 0x000fea0003800000 */
.L_x_239:
        /* <DEDUP_REMOVED lines=11> */
.L_x_242:
[----:B------:R-:W-:Y:S05]  /*5bc0*/  BSYNC B1 ;  /* 0x0000000000017941 */ /* 0x000fea0003800000 */
.L_x_241:
[----:B-1----:R-:W-:Y:S01]  /*5bd0*/  @!P4 IMAD R3, R126, R155, R12 ;  /* 0x0000009b7e03c224 */ /* 0x002fe200078e020c */
[----:B------:R-:W-:Y:S04]  /*5be0*/  BSSY B1, `(.L_x_243) ;  /* 0x0000006000017945 */ /* 0x000fe80003800000 */
[----:B------:R1:W-:Y:S01]  /*5bf0*/  @!P4 STG.E.U8 desc[UR36][R6.64+0xc8], R3 ;  /* 0x0000c8030600c986 */ /* 0x0003e2000c101124 */
[----:B------:R-:W-:Y:S05]  /*5c00*/  @P3 BRA `(.L_x_244) ;  /* 0x00000000000c3947 */ /* 0x000fea0003800000 */
[----:B--2---:R-:W1:Y:S02]  /*5c10*/  LDG.E.U8 R157, desc[UR36][R10.64+0xc9] ;  /* 0x0000c9240a9d7981 */ /* 0x004e64000c1e1100 */
[----:B-1----:R-:W-:-:S05]  /*5c20*/  PRMT R3, R157, 0x8880, RZ ;  /* 0x000088809d037816 */ /* 0x002fca00000000ff */
[----:B------:R-:W-:-:S07]  /*5c30*/  IMAD R12, R3, R156, RZ ;  /* 0x0000009c030c7224 */ /* 0x000fce00078e02ff */
.L_x_244:
[----:B------:R-:W-:Y:S05]  /*5c40*/  BSYNC B1 ;  /* 0x0000000000017941 */ /* 0x000fea0003800000 */
.L_x_243:
[----:B------:R-:W-:Y:S01]  /*5c50*/  @!P3 IMAD R127, R127, R155, R12 ;  /* 0x0000009b7f7fb224 */ /* 0x000fe200078e020c */
[----:B------:R-:W-:Y:S04]  /*5c60*/  BSSY B1, `(.L_x_245) ;  /* 0x0000006000017945 */ /* 0x000fe80003800000 */
[----:B------:R0:W-:Y:S01]  /*5c70*/  @!P3 STG.E.U8 desc[UR36][R6.64+0xc9], R127 ;  /* 0x0000c97f0600b986 */ /* 0x0001e2000c101124 */
[----:B------:R-:W-:Y:S05]  /*5c80*/  @P5 BRA `(.L_x_246) ;  /* 0x00000000000c5947 */ /* 0x000fea0003800000 */
[----:B--2---:R-:W1:Y:S02]  /*5c90*/  LDG.E.U8 R157, desc[UR36][R8.64+0xd0] ;  /* 0x0000d024089d7981 */ /* 0x004e64000c1e1100 */
[----:B-1----:R-:W-:-:S05]  /*5ca0*/  PRMT R3, R157, 0x8880, RZ ;  /* 0x000088809d037816 */ /* 0x002fca00000000ff */
[----:B------:R-:W-:-:S07]  /*5cb0*/  IMAD R12, R3, R156, RZ ;  /* 0x0000009c030c7224 */ /* 0x000fce00078e02ff */
.L_x_246:
[----:B------:R-:W-:Y:S05]  /*5cc0*/  BSYNC B1 ;  /* 0x0000000000017941 */ /* 0x000fea0003800000 */
.L_x_245:
[----:B-1----:R-:W-:Y:S01]  /*5cd0*/  @!P5 IMAD R3, R128, R155, R12 ;  /* 0x0000009b8003d224 */ /* 0x002fe200078e020c */
[----:B------:R-:W-:Y:S04]  /*5ce0*/  BSSY B1, `(.L_x_247) ;  /* 0x0000006000017945 */ /* 0x000fe80003800000 */
[----:B------:R1:W-:Y:S01]  /*5cf0*/  @!P5 STG.E.U8 desc[UR36][R4.64+0xd0], R3 ;  /* 0x0000d0030400d986 */ /* 0x0003e2000c101124 */
[----:B------:R-:W-:Y:S05]  /*5d00*/  @P2 BRA `(.L_x_248) ;  /* 0x00000000000c2947 */ /* 0x000fea0003800000 */
[----:B--2---:R-:W1:Y:S02]  /*5d10*/  LDG.E.U8 R157, desc[UR36][R8.64+0xd1] ;  /* 0x0000d124089d7981 */ /* 0x004e64000c1e1100 */
[----:B-1----:R-:W-:-:S05]  /*5d20*/  PRMT R3, R157, 0x8880, RZ ;  /* 0x000088809d037816 */ /* 0x002fca00000000ff */
[----:B------:R-:W-:-:S07]  /*5d30*/  IMAD R12, R3, R156, RZ ;  /* 0x0000009c030c7224 */ /* 0x000fce00078e02ff */
.L_x_248:
[----:B------:R-:W-:Y:S05]  /*5d40*/  BSYNC B1 ;  /* 0x0000000000017941 */ /* 0x000fea0003800000 */
.L_x_247:
        /* <DEDUP_REMOVED lines=11> */
.L_x_250:
[----:B------:R-:W-:Y:S05]  /*5e00*/  BSYNC B1 ;  /* 0x0000000000017941 */ /* 0x000fea0003800000 */
.L_x_249:
[----:B-1----:R-:W-:Y:S01]  /*5e10*/  @!P4 IMAD R3, R130, R155, R12 ;  /* 0x0000009b8203c224 */ /* 0x002fe200078e020c */
[----:B------:R-:W-:Y:S04]  /*5e20*/  BSSY B1, `(.L_x_251) ;  /* 0x0000006000017945 */ /* 0x000fe80003800000 */
[----:B------:R1:W-:Y:S01]  /*5e30*/  @!P4 STG.E.U8 desc[UR36][R6.64+0xd0], R3 ;  /* 0x0000d0030600c986 */ /* 0x0003e2000c101124 */
[----:B------:R-:W-:Y:S05]  /*5e40*/  @P3 BRA `(.L_x_252) ;  /* 0x00000000000c3947 */ /* 0x000fea0003800000 */
[----:B--2---:R-:W1:Y:S02]  /*5e50*/  LDG.E.U8 R157, desc[UR36][R10.64+0xd1] ;  /* 0x0000d1240a9d7981 */ /* 0x004e64000c1e1100 */
[----:B-1----:R-:W-:-:S05]  /*5e60*/  PRMT R3, R157, 0x8880, RZ ;  /* 0x000088809d037816 */ /* 0x002fca00000000ff */
[----:B------:R-:W-:-:S07]  /*5e70*/  IMAD R12, R3, R156, RZ ;  /* 0x0000009c030c7224 */ /* 0x000fce00078e02ff */
.L_x_252:
[----:B------:R-:W-:Y:S05]  /*5e80*/  BSYNC B1 ;  /* 0x0000000000017941 */ /* 0x000fea0003800000 */
.L_x_251:
[----:B------:R-:W-:Y:S01]  /*5e90*/  @!P3 IMAD R131, R131, R155, R12 ;  /* 0x0000009b8383b224 */ /* 0x000fe200078e020c */
[----:B------:R-:W-:Y:S04]  /*5ea0*/  BSSY B1, `(.L_x_253) ;  /* 0x0000006000017945 */ /* 0x000fe80003800000 */
[----:B------:R0:W-:Y:S01]  /*5eb0*/  @!P3 STG.E.U8 desc[UR36][R6.64+0xd1], R131 ;  /* 0x0000d1830600b986 */ /* 0x0001e2000c101124 */
[----:B------:R-:W-:Y:S05]  /*5ec0*/  @P5 BRA `(.L_x_254) ;  /* 0x00000000000c5947 */ /* 0x000fea0003800000 */
[----:B--2---:R-:W1:Y:S02]  /*5ed0*/  LDG.E.U8 R157, desc[UR36][R8.64+0xd8] ;  /* 0x0000d824089d7981 */ /* 0x004e64000c1e1100 */
[----:B-1----:R-:W-:-:S05]  /*5ee0*/  PRMT R3, R157, 0x8880, RZ ;  /* 0x000088809d037816 */ /* 0x002fca00000000ff */
[----:B------:R-:W-:-:S07]  /*5ef0*/  IMAD R12, R3, R156, RZ ;  /* 0x0000009c030c7224 */ /* 0x000fce00078e02ff */
.L_x_254:
[----:B------:R-:W-:Y:S05]  /*5f00*/  BSYNC B1 ;  /* 0x0000000000017941 */ /* 0x000fea0003800000 */
.L_x_253:
[----:B-1----:R-:W-:Y:S01]  /*5f10*/  @!P5 IMAD R3, R132, R155, R12 ;  /* 0x0000009b8403d224 */ /* 0x002fe200078e020c */
[----:B------:R-:W-:Y:S04]  /*5f20*/  BSSY B1, `(.L_x_255) ;  /* 0x0000006000017945 */ /* 0x000fe80003800000 */
[----:B------:R1:W-:Y:S01]  /*5f30*/  @!P5 STG.E.U8 desc[UR36][R4.64+0xd8], R3 ;  /* 0x0000d8030400d986 */ /* 0x0003e2000c101124 */
[----:B------:R-:W-:Y:S05]  /*5f40*/  @P2 BRA `(.L_x_256) ;  /* 0x00000000000c2947 */ /* 0x000fea0003800000 */
[----:B--2---:R-:W1:Y:S02]  /*5f50*/  LDG.E.U8 R157, desc[UR36][R8.64+0xd9] ;  /* 0x0000d924089d7981 */ /* 0x004e64000c1e1100 */
[----:B-1----:R-:W-:-:S05]  /*5f60*/  PRMT R3, R157, 0x8880, RZ ;  /* 0x000088809d037816 */ /* 0x002fca00000000ff */
[----:B------:R-:W-:-:S07]  /*5f70*/  IMAD R12, R3, R156, RZ ;  /* 0x0000009c030c7224 */ /* 0x000fce00078e02ff */
.L_x_256:
[----:B------:R-:W-:Y:S05]  /*5f80*/  BSYNC B1 ;  /* 0x0000000000017941 */ /* 0x000fea0003800000 */
.L_x_255:
        /* <DEDUP_REMOVED lines=11> */
.L_x_258:
[----:B------:R-:W-:Y:S05]  /*6040*/  BSYNC B1 ;  /* 0x0000000000017941 */ /* 0x000fea0003800000 */
.L_x_257:
[----:B-1----:R-:W-:Y:S01]  /*6050*/  @!P4 IMAD R3, R134, R155, R12 ;  /* 0x0000009b8603c224 */ /* 0x002fe200078e020c */
[----:B------:R-:W-:Y:S04]  /*6060*/  BSSY B1, `(.L_x_259) ;  /* 0x0000006000017945 */ /* 0x000fe80003800000 */
[----:B------:R1:W-:Y:S01]  /*6070*/  @!P4 STG.E.U8 desc[UR36][R6.64+0xd8], R3 ;  /* 0x0000d8030600c986 */ /* 0x0003e2000c101124 */
[----:B------:R-:W-:Y:S05]  /*6080*/  @P3 BRA `(.L_x_260) ;  /* 0x00000000000c3947 */ /* 0x000fea0003800000 */
[----:B--2---:R-:W1:Y:S02]  /*6090*/  LDG.E.U8 R157, desc[UR36][R10.64+0xd9] ;  /* 0x0000d9240a9d7981 */ /* 0x004e64000c1e1100 */
[----:B-1----:R-:W-:-:S05]  /*60a0*/  PRMT R3, R157, 0x8880, RZ ;  /* 0x000088809d037816 */ /* 0x002fca00000000ff */
[----:B------:R-:W-:-:S07]  /*60b0*/  IMAD R12, R3, R156, RZ ;  /* 0x0000009c030c7224 */ /* 0x000fce00078e02ff */
.L_x_260:
[----:B------:R-:W-:Y:S05]  /*60c0*/  BSYNC B1 ;  /* 0x0000000000017941 */ /* 0x000fea0003800000 */
.L_x_259:
[----:B------:R-:W-:Y:S01]  /*60d0*/  @!P3 IMAD R135, R135, R155, R12 ;  /* 0x0000009b8787b224 */ /* 0x000fe200078e020c */
[----:B------:R-:W-:Y:S04]  /*60e0*/  BSSY B1, `(.L_x_261) ;  /* 0x0000006000017945 */ /* 0x000fe80003800000 */
[----:B------:R0:W-:Y:S01]  /*60f0*/  @!P3 STG.E.U8 desc[UR36][R6.64+0xd9], R135 ;  /* 0x0000d9870600b986 */ /* 0x0001e2000c101124 */
[----:B------:R-:W-:Y:S05]  /*6100*/  @P5 BRA `(.L_x_262) ;  /* 0x00000000000c5947 */ /* 0x000fea0003800000 */
[----:B--2---:R-:W1:Y:S02]  /*6110*/  LDG.E.U8 R157, desc[UR36][R8.64+0xe0] ;  /* 0x0000e024089d7981 */ /* 0x004e64000c1e1100 */
[----:B-1----:R-:W-:-:S05]  /*6120*/  PRMT R3, R157, 0x8880, RZ ;  /* 0x000088809d037816 */ /* 0x002fca00000000ff */
[----:B------:R-:W-:-:S07]  /*6130*/  IMAD R12, R3, R156, RZ ;  /* 0x0000009c030c7224 */ /* 0x000fce00078e02ff */
.L_x_262:
[----:B------:R-:W-:Y:S05]  /*6140*/  BSYNC B1 ;  /* 0x0000000000017941 */ /* 0x000fea0003800000 */
.L_x_261:
[----:B-1----:R-:W-:Y:S01]  /*6150*/  @!P5 IMAD R3, R136, R155, R12 ;  /* 0x0000009b8803d224 */ /* 0x002fe200078e020c */
[----:B------:R-:W-:Y:S04]  /*6160*/  BSSY B1, `(.L_x_263) ;  /* 0x0000006000017945 */ /* 0x000fe80003800000 */
[----:B------:R1:W-:Y:S01]  /*6170*/  @!P5 STG.E.U8 desc[UR36][R4.64+0xe0], R3 ;  /* 0x0000e0030400d986 */ /* 0x0003e2000c101124 */
[----:B------:R-:W-:Y:S05]  /*6180*/  @P2 BRA `(.L_x_264) ;  /* 0x00000000000c2947 */ /* 0x000fea0003800000 */
[----:B--2---:R-:W1:Y:S02]  /*6190*/  LDG.E.U8 R157, desc[UR36][R8.64+0xe1] ;  /* 0x0000e124089d7981 */ /* 0x004e64000c1e1100 */
[----:B-1----:R-:W-:-:S05]  /*61a0*/  PRMT R3, R157, 0x8880, RZ ;  /* 0x000088809d037816 */ /* 0x002fca00000000ff */
[----:B------:R-:W-:-:S07]  /*61b0*/  IMAD R12, R3, R156, RZ ;  /* 0x0000009c030c7224 */ /* 0x000fce00078e02ff */
.L_x_264:
[----:B------:R-:W-:Y:S05]  /*61c0*/  BSYNC B1 ;  /* 0x0000000000017941 */ /* 0x000fea0003800000 */
.L_x_263:
        /* <DEDUP_REMOVED lines=11> */
.L_x_266:
[----:B------:R-:W-:Y:S05]  /*6280*/  BSYNC B1 ;  /* 0x0000000000017941 */ /* 0x000fea0003800000 */
.L_x_265:
[----:B-1----:R-:W-:Y:S01]  /*6290*/  @!P4 IMAD R3, R138, R155, R12 ;  /* 0x0000009b8a03c224 */ /* 0x002fe200078e020c */
[----:B------:R-:W-:Y:S04]  /*62a0*/  BSSY B1, `(.L_x_267) ;  /* 0x0000006000017945 */ /* 0x000fe80003800000 */
[----:B------:R1:W-:Y:S01]  /*62b0*/  @!P4 STG.E.U8 desc[UR36][R6.64+0xe0], R3 ;  /* 0x0000e0030600c986 */ /* 0x0003e2000c101124 */
[----:B------:R-:W-:Y:S05]  /*62c0*/  @P3 BRA `(.L_x_268) ;  /* 0x00000000000c3947 */ /* 0x000fea0003800000 */
[----:B--2---:R-:W1:Y:S02]  /*62d0*/  LDG.E.U8 R157, desc[UR36][R10.64+0xe1] ;  /* 0x0000e1240a9d7981 */ /* 0x004e64000c1e1100 */
[----:B-1----:R-:W-:-:S05]  /*62e0*/  PRMT R3, R157, 0x8880, RZ ;  /* 0x000088809d037816 */ /* 0x002fca00000000ff */
[----:B------:R-:W-:-:S07]  /*62f0*/  IMAD R12, R3, R156, RZ ;  /* 0x0000009c030c7224 */ /* 0x000fce00078e02ff */
.L_x_268:
[----:B------:R-:W-:Y:S05]  /*6300*/  BSYNC B1 ;  /* 0x0000000000017941 */ /* 0x000fea0003800000 */
.L_x_267:
[----:B------:R-:W-:Y:S01]  /*6310*/  @!P3 IMAD R139, R139, R155, R12 ;  /* 0x0000009b8b8bb224 */ /* 0x000fe200078e020c */
[----:B------:R-:W-:Y:S04]  /*6320*/  BSSY B1, `(.L_x_269) ;  /* 0x0000006000017945 */ /* 0x000fe80003800000 */
[----:B------:R0:W-:Y:S01]  /*6330*/  @!P3 STG.E.U8 desc[UR36][R6.64+0xe1], R139 ;  /* 0x0000e18b0600b986 */ /* 0x0001e2000c101124 */
[----:B------:R-:W-:Y:S05]  /*6340*/  @P5 BRA `(.L_x_270) ;  /* 0x00000000000c5947 */ /* 0x000fea0003800000 */
[----:B--2---:R-:W1:Y:S02]  /*6350*/  LDG.E.U8 R157, desc[UR36][R8.64+0xe8] ;  /* 0x0000e824089d7981 */ /* 0x004e64000c1e1100 */
[----:B-1----:R-:W-:-:S05]  /*6360*/  PRMT R3, R157, 0x8880, RZ ;  /* 0x000088809d037816 */ /* 0x002fca00000000ff */
[----:B------:R-:W-:-:S07]  /*6370*/  IMAD R12, R3, R156, RZ ;  /* 0x0000009c030c7224 */ /* 0x000fce00078e02ff */
.L_x_270:
[----:B------:R-:W-:Y:S05]  /*6380*/  BSYNC B1 ;  /* 0x0000000000017941 */ /* 0x000fea0003800000 */
.L_x_269:
[----:B-1----:R-:W-:Y:S01]  /*6390*/  @!P5 IMAD R3, R140, R155, R12 ;  /* 0x0000009b8c03d224 */ /* 0x002fe200078e020c */
[----:B------:R-:W-:Y:S04]  /*63a0*/  BSSY B1, `(.L_x_271) ;  /* 0x0000006000017945 */ /* 0x000fe80003800000 */
[----:B------:R1:W-:Y:S01]  /*63b0*/  @!P5 STG.E.U8 desc[UR36][R4.64+0xe8], R3 ;  /* 0x0000e8030400d986 */ /* 0x0003e2000c101124 */
[----:B------:R-:W-:Y:S05]  /*63c0*/  @P2 BRA `(.L_x_272) ;  /* 0x00000000000c2947 */ /* 0x000fea0003800000 */
[----:B--2---:R-:W1:Y:S02]  /*63d0*/  LDG.E.U8 R157, desc[UR36][R8.64+0xe9] ;  /* 0x0000e924089d7981 */ /* 0x004e64000c1e1100 */
[----:B-1----:R-:W-:-:S05]  /*63e0*/  PRMT R3, R157, 0x8880, RZ ;  /* 0x000088809d037816 */ /* 0x002fca00000000ff */
[----:B------:R-:W-:-:S07]  /*63f0*/  IMAD R12, R3, R156, RZ ;  /* 0x0000009c030c7224 */ /* 0x000fce00078e02ff */
.L_x_272:
[----:B------:R-:W-:Y:S05]  /*6400*/  BSYNC B1 ;  /* 0x0000000000017941 */ /* 0x000fea0003800000 */
.L_x_271:
        /* <DEDUP_REMOVED lines=11> */
.L_x_274:
[----:B------:R-:W-:Y:S05]  /*64c0*/  BSYNC B1 ;  /* 0x0000000000017941 */ /* 0x000fea0003800000 */
.L_x_273:
[----:B-1----:R-:W-:Y:S01]  /*64d0*/  @!P4 IMAD R3, R142, R155, R12 ;  /* 0x0000009b8e03c224 */ /* 0x002fe200078e020c */
[----:B------:R-:W-:Y:S04]  /*64e0*/  BSSY B1, `(.L_x_275) ;  /* 0x0000006000017945 */ /* 0x000fe80003800000 */
[----:B------:R1:W-:Y:S01]  /*64f0*/  @!P4 STG.E.U8 desc[UR36][R6.64+0xe8], R3 ;  /* 0x0000e8030600c986 */ /* 0x0003e2000c101124 */
[----:B------:R-:W-:Y:S05]  /*6500*/  @P3 BRA `(.L_x_276) ;  /* 0x00000000000c3947 */ /* 0x000fea0003800000 */
[----:B--2---:R-:W1:Y:S02]  /*6510*/  LDG.E.U8 R157, desc[UR36][R10.64+0xe9] ;  /* 0x0000e9240a9d7981 */ /* 0x004e64000c1e1100 */
[----:B-1----:R-:W-:-:S05]  /*6520*/  PRMT R3, R157, 0x8880, RZ ;  /* 0x000088809d037816 */ /* 0x002fca00000000ff */
[----:B------:R-:W-:-:S07]  /*6530*/  IMAD R12, R3, R156, RZ ;  /* 0x0000009c030c7224 */ /* 0x000fce00078e02ff */
.L_x_276:
[----:B------:R-:W-:Y:S05]  /*6540*/  BSYNC B1 ;  /* 0x0000000000017941 */ /* 0x000fea0003800000 */
.L_x_275:
[----:B------:R-:W-:Y:S01]  /*6550*/  @!P3 IMAD R143, R143, R155, R12 ;  /* 0x0000009b8f8fb224 */ /* 0x000fe200078e020c */
[----:B------:R-:W-:Y:S04]  /*6560*/  BSSY B1, `(.L_x_277) ;  /* 0x0000006000017945 */ /* 0x000fe80003800000 */
[----:B------:R0:W-:Y:S01]  /*6570*/  @!P3 STG.E.U8 desc[UR36][R6.64+0xe9], R143 ;  /* 0x0000e98f0600b986 */ /* 0x0001e2000c101124 */
[----:B------:R-:W-:Y:S05]  /*6580*/  @P5 BRA `(.L_x_278) ;  /* 0x00000000000c5947 */ /* 0x000fea0003800000 */
[----:B--2---:R-:W1:Y:S02]  /*6590*/  LDG.E.U8 R157, desc[UR36][R8.64+0xf0] ;  /* 0x0000f024089d7981 */ /* 0x004e64000c1e1100 */
[----:B-1----:R-:W-:-:S05]  /*65a0*/  PRMT R3, R157, 0x8880, RZ ;  /* 0x000088809d037816 */ /* 0x002fca00000000ff */
[----:B------:R-:W-:-:S07]  /*65b0*/  IMAD R12, R3, R156, RZ ;  /* 0x0000009c030c7224 */ /* 0x000fce00078e02ff */
.L_x_278:
[----:B------:R-:W-:Y:S05]  /*65c0*/  BSYNC B1 ;  /* 0x0000000000017941 */ /* 0x000fea0003800000 */
.L_x_277:
[----:B-1----:R-:W-:Y:S01]  /*65d0*/  @!P5 IMAD R3, R144, R155, R12 ;  /* 0x0000009b9003d224 */ /* 0x002fe200078e020c */
[----:B------:R-:W-:Y:S04]  /*65e0*/  BSSY B1, `(.L_x_279) ;  /* 0x0000006000017945 */ /* 0x000fe80003800000 */
[----:B------:R1:W-:Y:S01]  /*65f0*/  @!P5 STG.E.U8 desc[UR36][R4.64+0xf0], R3 ;  /* 0x0000f0030400d986 */ /* 0x0003e2000c101124 */
[----:B------:R-:W-:Y:S05]  /*6600*/  @P2 BRA `(.L_x_280) ;  /* 0x00000000000c2947 */ /* 0x000fea0003800000 */
[----:B--2---:R-:W1:Y:S02]  /*6610*/  LDG.E.U8 R157, desc[UR36][R8.64+0xf1] ;  /* 0x0000f124089d7981 */ /* 0x004e64000c1e1100 */
[----:B-1----:R-:W-:-:S05]  /*6620*/  PRMT R3, R157, 0x8880, RZ ;  /* 0x000088809d037816 */ /* 0x002fca00000000ff */
[----:B------:R-:W-:-:S07]  /*6630*/  IMAD R12, R3, R156, RZ ;  /* 0x0000009c030c7224 */ /* 0x000fce00078e02ff */
.L_x_280:
[----:B------:R-:W-:Y:S05]  /*6640*/  BSYNC B1 ;  /* 0x0000000000017941 */ /* 0x000fea0003800000 */
.L_x_279:
[C---:B------:R-:W-:Y:S01]  /*6650*/  ISETP.LT.OR P4, PT, R0.reuse, 0xf1, !P0 ;  /* 0x000000f10000780c */ /* 0x040fe20004781670 */
[----:B------:R-:W-:Y:S01]  /*6660*/  @!P2 IMAD R145, R145, R155, R12 ;  /* 0x0000009b9191a224 */ /* 0x000fe200078e020c */
[----:B------:R-:W-:Y:S01]  /*6670*/  BSSY B1, `(.L_x_281) ;  /* 0x000000a000017945 */ /* 0x000fe20003800000 */
[C---:B------:R-:W-:Y:S02]  /*6680*/  ISETP.LT.OR P3, PT, R0.reuse, 0xf2, !P0 ;  /* 0x000000f20000780c */ /* 0x040fe40004761670 */
        /* <DEDUP_REMOVED lines=8> */
.L_x_282:
[----:B------:R-:W-:Y:S05]  /*6710*/  BSYNC B1 ;  /* 0x0000000000017941 */ /* 0x000fea0003800000 */
.L_x_281:
[----:B-1----:R-:W-:Y:S01]  /*6720*/  @!P4 IMAD R3, R146, R155, R12 ;  /* 0x0000009b9203c224 */ /* 0x002fe200078e020c */
[----:B------:R-:W-:Y:S04]  /*6730*/  BSSY B1, `(.L_x_283) ;  /* 0x0000006000017945 */ /* 0x000fe80003800000 */
[----:B------:R1:W-:Y:S01]  /*6740*/  @!P4 STG.E.U8 desc[UR36][R6.64+0xf0], R3 ;  /* 0x0000f0030600c986 */ /* 0x0003e2000c101124 */
[----:B------:R-:W-:Y:S05]  /*6750*/  @P3 BRA `(.L_x_284) ;  /* 0x00000000000c3947 */ /* 0x000fea0003800000 */
[----:B--2---:R-:W1:Y:S02]  /*6760*/  LDG.E.U8 R157, desc[UR36][R10.64+0xf1] ;  /* 0x0000f1240a9d7981 */ /* 0x004e64000c1e1100 */
[----:B-1----:R-:W-:-:S05]  /*6770*/  PRMT R3, R157, 0x8880, RZ ;  /* 0x000088809d037816 */ /* 0x002fca00000000ff */
[----:B------:R-:W-:-:S07]  /*6780*/  IMAD R12, R3, R156, RZ ;  /* 0x0000009c030c7224 */ /* 0x000fce00078e02ff */
.L_x_284:
[----:B------:R-:W-:Y:S05]  /*6790*/  BSYNC B1 ;  /* 0x0000000000017941 */ /* 0x000fea0003800000 */
.L_x_283:
[----:B------:R-:W-:Y:S01]  /*67a0*/  @!P3 IMAD R147, R147, R155, R12 ;  /* 0x0000009b9393b224 */ /* 0x000fe200078e020c */
[----:B------:R-:W-:Y:S04]  /*67b0*/  BSSY B1, `(.L_x_285) ;  /* 0x0000006000017945 */ /* 0x000fe80003800000 */
[----:B------:R0:W-:Y:S01]  /*67c0*/  @!P3 STG.E.U8 desc[UR36][R6.64+0xf1], R147 ;  /* 0x0000f1930600b986 */ /* 0x0001e2000c101124 */
[----:B------:R-:W-:Y:S05]  /*67d0*/  @P2 BRA `(.L_x_286) ;  /* 0x00000000000c2947 */ /* 0x000fea0003800000 */
[----:B--2---:R-:W1:Y:S02]  /*67e0*/  LDG.E.U8 R157, desc[UR36][R8.64+0xf8] ;  /* 0x0000f824089d7981 */ /* 0x004e64000c1e1100 */
[----:B-1----:R-:W-:-:S05]  /*67f0*/  PRMT R3, R157, 0x8880, RZ ;  /* 0x000088809d037816 */ /* 0x002fca00000000ff */
[----:B------:R-:W-:-:S07]  /*6800*/  IMAD R12, R3, R156, RZ ;  /* 0x0000009c030c7224 */ /* 0x000fce00078e02ff */
.L_x_286:
[----:B------:R-:W-:Y:S05]  /*6810*/  BSYNC B1 ;  /* 0x0000000000017941 */ /* 0x000fea0003800000 */
.L_x_285:
[----:B-1----:R-:W-:Y:S01]  /*6820*/  @!P2 IMAD R3, R148, R155, R12 ;  /* 0x0000009b9403a224 */ /* 0x002fe200078e020c */
[----:B------:R-:W-:Y:S04]  /*6830*/  BSSY B1, `(.L_x_287) ;  /* 0x0000006000017945 */ /* 0x000fe80003800000 */
[----:B------:R1:W-:Y:S01]  /*6840*/  @!P2 STG.E.U8 desc[UR36][R4.64+0xf8], R3 ;  /* 0x0000f8030400a986 */ /* 0x0003e2000c101124 */
[----:B------:R-:W-:Y:S05]  /*6850*/  @P1 BRA `(.L_x_288) ;  /* 0x00000000000c1947 */ /* 0x000fea0003800000 */
[----:B--2---:R-:W1:Y:S02]  /*6860*/  LDG.E.U8 R157, desc[UR36][R8.64+0xf9] ;  /* 0x0000f924089d7981 */ /* 0x004e64000c1e1100 */
[----:B-1----:R-:W-:-:S05]  /*6870*/  PRMT R3, R157, 0x8880, RZ ;  /* 0x000088809d037816 */ /* 0x002fca00000000ff */
[----:B------:R-:W-:-:S07]  /*6880*/  IMAD R12, R3, R156, RZ ;  /* 0x0000009c030c7224 */ /* 0x000fce00078e02ff */
.L_x_288:
[----:B------:R-:W-:Y:S05]  /*6890*/  BSYNC B1 ;  /* 0x0000000000017941 */ /* 0x000fea0003800000 */
.L_x_287:
[----:B------:R-:W-:Y:S01]  /*68a0*/  @!P1 IMAD R149, R149, R155, R12 ;  /* 0x0000009b95959224 */ /* 0x000fe200078e020c */
[----:B------:R-:W-:Y:S04]  /*68b0*/  BSSY B1, `(.L_x_289) ;  /* 0x0000006000017945 */ /* 0x000fe80003800000 */
[----:B------:R0:W-:Y:S01]  /*68c0*/  @!P1 STG.E.U8 desc[UR36][R4.64+0xf9], R149 ;  /* 0x0000f99504009986 */ /* 0x0001e2000c101124 */
[----:B------:R-:W-:Y:S05]  /*68d0*/  @P5 BRA `(.L_x_290) ;  /* 0x00000000000c5947 */ /* 0x000fea0003800000 */
[----:B--2---:R-:W1:Y:S02]  /*68e0*/  LDG.E.U8 R157, desc[UR36][R10.64+0xf8] ;  /* 0x0000f8240a9d7981 */ /* 0x004e64000c1e1100 */
[----:B-1----:R-:W-:-:S05]  /*68f0*/  PRMT R3, R157, 0x8880, RZ ;  /* 0x000088809d037816 */ /* 0x002fca00000000ff */
[----:B------:R-:W-:-:S07]  /*6900*/  IMAD R12, R3, R156, RZ ;  /* 0x0000009c030c7224 */ /* 0x000fce00078e02ff */
.L_x_290:
[----:B------:R-:W-:Y:S05]  /*6910*/  BSYNC B1 ;  /* 0x0000000000017941 */ /* 0x000fea0003800000 */
.L_x_289:
[----:B-1----:R-:W-:Y:S01]  /*6920*/  @!P5 IMAD R3, R150, R155, R12 ;  /* 0x0000009b9603d224 */ /* 0x002fe200078e020c */
[----:B------:R-:W-:Y:S01]  /*6930*/  ISETP.LT.OR P0, PT, R0, 0xfa, !P0 ;  /* 0x000000fa0000780c */ /* 0x000fe20004701670 */
[----:B------:R-:W-:Y:S03]  /*6940*/  BSSY B1, `(.L_x_291) ;  /* 0x0000006000017945 */ /* 0x000fe60003800000 */
[----:B------:R1:W-:Y:S09]  /*6950*/  @!P5 STG.E.U8 desc[UR36][R6.64+0xf8], R3 ;  /* 0x0000f8030600d986 */ /* 0x0003f2000c101124 */
[----:B------:R-:W-:Y:S05]  /*6960*/  @P0 BRA `(.L_x_292) ;  /* 0x00000000000c0947 */ /* 0x000fea0003800000 */
[----:B--2---:R-:W1:Y:S02]  /*6970*/  LDG.E.U8 R157, desc[UR36][R10.64+0xf9] ;  /* 0x0000f9240a9d7981 */ /* 0x004e64000c1e1100 */
[----:B-1----:R-:W-:-:S05]  /*6980*/  PRMT R3, R157, 0x8880, RZ ;  /* 0x000088809d037816 */ /* 0x002fca00000000ff */
[----:B------:R-:W-:-:S07]  /*6990*/  IMAD R12, R3, R156, RZ ;  /* 0x0000009c030c7224 */ /* 0x000fce00078e02ff */
.L_x_292:
[----:B------:R-:W-:Y:S05]  /*69a0*/  BSYNC B1 ;  /* 0x0000000000017941 */ /* 0x000fea0003800000 */
.L_x_291:
[----:B------:R-:W-:Y:S01]  /*69b0*/  IMAD R151, R151, R155, R12 ;  /* 0x0000009b97977224 */ /* 0x000fe200078e020c */
[----:B------:R-:W-:Y:S06]  /*69c0*/  @P0 BRA `(.L_x_293) ;  /* 0x0000001800100947 */ /* 0x000fec0003800000 */
[----:B------:R0:W-:Y:S01]  /*69d0*/  STG.E.U8 desc[UR36][R6.64+0xf9], R151 ;  /* 0x0000f99706007986 */ /* 0x0001e2000c101124 */
[----:B------:R-:W-:Y:S05]  /*69e0*/  BRA `(.L_x_293) ;  /* 0x0000001800087947 */ /* 0x000fea0003800000 */
.L_x_36:
[C---:B------:R-:W-:Y:S02]  /*69f0*/  ISETP.GE.AND P1, PT, R162.reuse, 0x1, PT ;  /* 0x00000001a200780c */ /* 0x040fe40003f26270 */
[----:B------:R-:W-:Y:S02]  /*6a00*/  ISETP.GE.AND P0, PT, R162, 0x9, PT ;  /* 0x00000009a200780c */ /* 0x000fe40003f06270 */
[C---:B------:R-:W-:Y:S02]  /*6a10*/  ISETP.LT.OR P4, PT, R0.reuse, 0x1, !P1 ;  /* 0x000000010000780c */ /* 0x040fe40004f81670 */
[C---:B------:R-:W-:Y:S02]  /*6a20*/  ISETP.LT.OR P3, PT, R0.reuse, 0x2, !P1 ;  /* 0x000000020000780c */ /* 0x040fe40004f61670 */
[C---:B------:R-:W-:Y:S02]  /*6a30*/  ISETP.LT.OR P2, PT, R0.reuse, 0x1, !P0 ;  /* 0x000000010000780c */ /* 0x040fe40004741670 */
[----:B------:R-:W-:-:S07]  /*6a40*/  ISETP.LT.OR P5, PT, R0, 0x2, !P0 ;  /* 0x000000020000780c */ /* 0x000fce00047a1670 */
[-C--:B------:R-:W-:Y:S02]  /*6a50*/  @!P4 IMAD R3, R24, R155.reuse, RZ ;  /* 0x0000009b1803c224 */ /* 0x080fe400078e02ff */
[-C--:B------:R-:W-:Y:S02]  /*6a60*/  @!P3 IMAD R25, R25, R155.reuse, RZ ;  /* 0x0000009b1919b224 */ /* 0x080fe400078e02ff */
[-C--:B------:R-:W-:Y:S01]  /*6a70*/  @!P2 IMAD R9, R26, R155.reuse, RZ ;  /* 0x0000009b1a09a224 */ /* 0x080fe200078e02ff */
[----:B------:R0:W-:Y:S01]  /*6a80*/  @!P4 STG.E.U8 desc[UR36][R4.64], R3 ;  /* 0x000000030400c986 */ /* 0x0001e2000c101124 */
[C---:B------:R-:W-:Y:S01]  /*6a90*/  ISETP.LT.OR P4, PT, R0.reuse, 0x9, !P1 ;  /* 0x000000090000780c */ /* 0x040fe20004f81670 */
[----:B------:R-:W-:Y:S02]  /*6aa0*/  @!P5 IMAD R27, R27, R155, RZ ;  /* 0x0000009b1b1bd224 */ /* 0x000fe400078e02ff */
[----:B------:R-:W-:Y:S01]  /*6ab0*/  @!P3 STG.E.U8 desc[UR36][R4.64+0x1], R25 ;  /* 0x000001190400b986 */ /* 0x000fe2000c101124 */
[----:B------:R-:W-:-:S03]  /*6ac0*/  ISETP.LT.OR P3, PT, R0, 0xa, !P1 ;  /* 0x0000000a0000780c */ /* 0x000fc60004f61670 */
[----:B------:R1:W-:Y:S01]  /*6ad0*/  @!P2 STG.E.U8 desc[UR36][R6.64], R9 ;  /* 0x000000090600a986 */ /* 0x0003e2000c101124 */
[----:B------:R-:W-:-:S03]  /*6ae0*/  ISETP.LT.OR P2, PT, R0, 0x9, !P0 ;  /* 0x000000090000780c */ /* 0x000fc60004741670 */
[----:B------:R-:W-:Y:S01]  /*6af0*/  @!P5 STG.E.U8 desc[UR36][R6.64+0x1], R27 ;  /* 0x0000011b0600d986 */ /* 0x000fe2000c101124 */
[----:B------:R-:W-:Y:S01]  /*6b00*/  ISETP.LT.OR P5, PT, R0, 0xa, !P0 ;  /* 0x0000000a0000780c */ /* 0x000fe200047a1670 */
[----:B------:R-:W-:-:S04]  /*6b10*/  @!P4 IMAD R11, R28, R155, RZ ;  /* 0x0000009b1c0bc224 */ /* 0x000fc800078e02ff */
[-C--:B------:R-:W-:Y:S01]  /*6b20*/  @!P3 IMAD R29, R29, R155.reuse, RZ ;  /* 0x0000009b1d1db224 */ /* 0x080fe200078e02ff */
[----:B------:R-:W-:Y:S01]  /*6b30*/  @!P4 STG.E.U8 desc[UR36][R4.64+0x8], R11 ;  /* 0x0000080b0400c986 */ /* 0x000fe2000c101124 */
[----:B------:R-:W-:Y:S02]  /*6b40*/  ISETP.LT.OR P4, PT, R0, 0x11, !P1 ;  /* 0x000000110000780c */ /* 0x000fe40004f81670 */
[-C--:B0-----:R-:W-:Y:S01]  /*6b50*/  @!P2 IMAD R3, R30, R155.reuse, RZ ;  /* 0x0000009b1e03a224 */ /* 0x081fe200078e02ff */
[----:B------:R-:W-:Y:S01]  /*6b60*/  @!P3 STG.E.U8 desc[UR36][R4.64+0x9], R29 ;  /* 0x0000091d0400b986 */ /* 0x000fe2000c101124 */
[C---:B------:R-:W-:Y:S02]  /*6b70*/  ISETP.LT.OR P3, PT, R0.reuse, 0x12, !P1 ;  /* 0x000000120000780c */ /* 0x040fe40004f61670 */
[----:B------:R-:W-:Y:S01]  /*6b80*/  @!P5 IMAD R31, R31, R155, RZ ;  /* 0x0000009b1f1fd224 */ /* 0x000fe200078e02ff */
[----:B------:R0:W-:Y:S01]  /*6b90*/  @!P2 STG.E.U8 desc[UR36][R6.64+0x8], R3 ;  /* 0x000008030600a986 */ /* 0x0001e2000c101124 */
[----:B------:R-:W-:-:S03]  /*6ba0*/  ISETP.LT.OR P2, PT, R0, 0x11, !P0 ;  /* 0x000000110000780c */ /* 0x000fc60004741670 */
[----:B------:R-:W-:Y:S01]  /*6bb0*/  @!P5 STG.E.U8 desc[UR36][R6.64+0x9], R31 ;  /* 0x0000091f0600d986 */ /* 0x000fe2000c101124 */
[----:B------:R-:W-:Y:S01]  /*6bc0*/  ISETP.LT.OR P5, PT, R0, 0x12, !P0 ;  /* 0x000000120000780c */ /* 0x000fe200047a1670 */
[----:B-1----:R-:W-:-:S04]  /*6bd0*/  @!P4 IMAD R9, R32, R155, RZ ;  /* 0x0000009b2009c224 */ /* 0x002fc800078e02ff */
        /* <DEDUP_REMOVED lines=301> */
[----:B------:R1:W-:Y:S01]  /*7eb0*/  @!P4 STG.E.U8 desc[UR36][R4.64+0xd8], R11 ;  /* 0x0000d80b0400c986 */ /* 0x0003e2000c101124 */
        /* <DEDUP_REMOVED lines=13> */
[-C--:B-1----:R-:W-:Y:S01]  /*7f90*/  @!P2 IMAD R11, R138, R155.reuse, RZ ;  /* 0x0000009b8a0ba224 */ /* 0x082fe200078e02ff */
[----:B------:R-:W-:Y:S01]  /*7fa0*/  @!P3 STG.E.U8 desc[UR36][R4.64+0xe1], R137 ;  /* 0x0000e1890400b986 */ /* 0x000fe2000c101124 */
[C---:B------:R-:W-:Y:S02]  /*7fb0*/  ISETP.LT.OR P3, PT, R0.reuse, 0xea, !P1 ;  /* 0x000000ea0000780c */ /* 0x040fe40004f61670 */
[----:B------:R-:W-:Y:S01]  /*7fc0*/  @!P5 IMAD R139, R139, R155, RZ ;  /* 0x0000009b8b8bd224 */ /* 0x000fe200078e02ff */
[----:B------:R1:W-:Y:S01]  /*7fd0*/  @!P2 STG.E.U8 desc[UR36][R6.64+0xe0], R11 ;  /* 0x0000e00b0600a986 */ /* 0x0003e2000c101124 */
[----:B------:R-:W-:-:S03]  /*7fe0*/  ISETP.LT.OR P2, PT, R0, 0xe9, !P0 ;  /* 0x000000e90000780c */ /* 0x000fc60004741670 */
[----:B------:R-:W-:Y:S01]  /*7ff0*/  @!P5 STG.E.U8 desc[UR36][R6.64+0xe1], R139 ;  /* 0x0000e18b0600d986 */ /* 0x000fe2000c101124 */
[----:B------:R-:W-:Y:S01]  /*8000*/  ISETP.LT.OR P5, PT, R0, 0xea, !P0 ;  /* 0x000000ea0000780c */ /* 0x000fe200047a1670 */
[----:B0-----:R-:W-:-:S04]  /*8010*/  @!P4 IMAD R3, R140, R155, RZ ;  /* 0x0000009b8c03c224 */ /* 0x001fc800078e02ff */
[-C--:B------:R-:W-:Y:S01]  /*8020*/  @!P3 IMAD R141, R141, R155.reuse, RZ ;  /* 0x0000009b8d8db224 */ /* 0x080fe200078e02ff */
[----:B------:R0:W-:Y:S01]  /*8030*/  @!P4 STG.E.U8 desc[UR36][R4.64+0xe8], R3 ;  /* 0x0000e8030400c986 */ /* 0x0001e2000c101124 */
[----:B------:R-:W-:Y:S02]  /*8040*/  ISETP.LT.OR P4, PT, R0, 0xf2, !P1 ;  /* 0x000000f20000780c */ /* 0x000fe40004f81670 */
[-C--:B---3--:R-:W-:Y:S01]  /*8050*/  @!P2 IMAD R9, R142, R155.reuse, RZ ;  /* 0x0000009b8e09a224 */ /* 0x088fe200078e02ff */
[----:B------:R-:W-:Y:S01]  /*8060*/  @!P3 STG.E.U8 desc[UR36][R4.64+0xe9], R141 ;  /* 0x0000e98d0400b986 */ /* 0x000fe2000c101124 */
[C---:B------:R-:W-:Y:S02]  /*8070*/  ISETP.LT.OR P3, PT, R0.reuse, 0xf1, !P1 ;  /* 0x000000f10000780c */ /* 0x040fe40004f61670 */
[----:B------:R-:W-:Y:S01]  /*8080*/  @!P5 IMAD R143, R143, R155, RZ ;  /* 0x0000009b8f8fd224 */ /* 0x000fe200078e02ff */
[----:B------:R-:W-:Y:S01]  /*8090*/  @!P2 STG.E.U8 desc[UR36][R6.64+0xe8], R9 ;  /* 0x0000e8090600a986 */ /* 0x000fe2000c101124 */
[----:B------:R-:W-:-:S03]  /*80a0*/  ISETP.LT.OR P2, PT, R0, 0xf1, !P0 ;  /* 0x000000f10000780c */ /* 0x000fc60004741670 */
[----:B------:R-:W-:Y:S01]  /*80b0*/  @!P5 STG.E.U8 desc[UR36][R6.64+0xe9], R143 ;  /* 0x0000e98f0600d986 */ /* 0x000fe2000c101124 */
[----:B------:R-:W-:Y:S01]  /*80c0*/  ISETP.LT.OR P5, PT, R0, 0xf9, !P0 ;  /* 0x000000f90000780c */ /* 0x000fe200047a1670 */
[----:B------:R-:W-:-:S04]  /*80d0*/  @!P4 IMAD R145, R145, R155, RZ ;  /* 0x0000009b9191c224 */ /* 0x000fc800078e02ff */
[-C--:B-1----:R-:W-:Y:S01]  /*80e0*/  @!P3 IMAD R11, R144, R155.reuse, RZ ;  /* 0x0000009b900bb224 */ /* 0x082fe200078e02ff */
[----:B------:R-:W-:Y:S01]  /*80f0*/  @!P4 STG.E.U8 desc[UR36][R4.64+0xf1], R145 ;  /* 0x0000f1910400c986 */ /* 0x000fe2000c101124 */
[C---:B------:R-:W-:Y:S02]  /*8100*/  ISETP.LT.OR P4, PT, R0.reuse, 0xf2, !P0 ;  /* 0x000000f20000780c */ /* 0x040fe40004781670 */
[C---:B------:R-:W-:Y:S01]  /*8110*/  ISETP.LT.OR P0, PT, R0.reuse, 0xfa, !P0 ;  /* 0x000000fa0000780c */ /* 0x040fe20004701670 */
[----:B------:R1:W-:Y:S01]  /*8120*/  @!P3 STG.E.U8 desc[UR36][R4.64+0xf0], R11 ;  /* 0x0000f00b0400b986 */ /* 0x0003e2000c101124 */
[----:B------:R-:W-:Y:S01]  /*8130*/  ISETP.LT.OR P3, PT, R0, 0xf9, !P1 ;  /* 0x000000f90000780c */ /* 0x000fe20004f61670 */
[----:B0-----:R-:W-:Y:S01]  /*8140*/  @!P2 IMAD R3, R146, R155, RZ ;  /* 0x0000009b9203a224 */ /* 0x001fe200078e02ff */
[----:B------:R-:W-:-:S04]  /*8150*/  ISETP.LT.OR P1, PT, R0, 0xfa, !P1 ;  /* 0x000000fa0000780c */ /* 0x000fc80004f21670 */
[----:B------:R0:W-:Y:S03]  /*8160*/  @!P2 STG.E.U8 desc[UR36][R6.64+0xf0], R3 ;  /* 0x0000f0030600a986 */ /* 0x0001e6000c101124 */
[-C--:B------:R-:W-:Y:S02]  /*8170*/  @!P4 IMAD R147, R147, R155.reuse, RZ ;  /* 0x0000009b9393c224 */ /* 0x080fe400078e02ff */
[-C--:B-1----:R-:W-:Y:S02]  /*8180*/  @!P5 IMAD R11, R150, R155.reuse, RZ ;  /* 0x0000009b960bd224 */ /* 0x082fe400078e02ff */
[-C--:B------:R-:W-:Y:S01]  /*8190*/  @!P3 IMAD R9, R148, R155.reuse, RZ ;  /* 0x0000009b9409b224 */ /* 0x080fe200078e02ff */
[----:B------:R0:W-:Y:S01]  /*81a0*/  @!P4 STG.E.U8 desc[UR36][R6.64+0xf1], R147 ;  /* 0x0000f1930600c986 */ /* 0x0001e2000c101124 */
[-C--:B------:R-:W-:Y:S02]  /*81b0*/  @!P1 IMAD R149, R149, R155.reuse, RZ ;  /* 0x0000009b95959224 */ /* 0x080fe400078e02ff */
[----:B------:R-:W-:Y:S01]  /*81c0*/  @!P0 IMAD R151, R151, R155, RZ ;  /* 0x0000009b97978224 */ /* 0x000fe200078e02ff */
[----:B------:R0:W-:Y:S04]  /*81d0*/  @!P3 STG.E.U8 desc[UR36][R4.64+0xf8], R9 ;  /* 0x0000f8090400b986 */ /* 0x0001e8000c101124 */
[----:B------:R0:W-:Y:S04]  /*81e0*/  @!P1 STG.E.U8 desc[UR36][R4.64+0xf9], R149 ;  /* 0x0000f99504009986 */ /* 0x0001e8000c101124 */
[----:B------:R0:W-:Y:S04]  /*81f0*/  @!P5 STG.E.U8 desc[UR36][R6.64+0xf8], R11 ;  /* 0x0000f80b0600d986 */ /* 0x0001e8000c101124 */
[----:B------:R0:W-:Y:S02]  /*8200*/  @!P0 STG.E.U8 desc[UR36][R6.64+0xf9], R151 ;  /* 0x0000f99706008986 */ /* 0x0001e4000c101124 */
.L_x_293:
[----:B------:R-:W-:Y:S05]  /*8210*/  BSYNC B0 ;  /* 0x0000000000007941 */ /* 0x000fea0003800000 */
.L_x_35:
[----:B------:R-:W-:Y:S01]  /*8220*/  ULDC UR4, c[0x0][0xc] ;  /* 0x0000030000047ab9 */ /* 0x000fe20000000800 */
[----:B------:R-:W-:Y:S01]  /*8230*/  ULDC UR5, c[0x0][0x10] ;  /* 0x0000040000057ab9 */ /* 0x000fe20000000800 */
[----:B01----:R-:W0:Y:S01]  /*8240*/  LDC R3, c[0x0][0x14] ;  /* 0x00000500ff037b82 */ /* 0x003e220000000800 */
[----:B------:R-:W-:Y:S01]  /*8250*/  UIMAD.WIDE.U32 UR4, UR4, UR5, URZ ;  /* 0x00000005040472a5 */ /* 0x000fe2000f8e003f */
[----:B------:R-:W-:Y:S01]  /*8260*/  PRMT R0, RZ, 0x7610, R0 ;  /* 0x00007610ff007816 */ /* 0x000fe20000000000 */
[----:B------:R-:W-:Y:S02]  /*8270*/  IMAD.MOV.U32 R153, RZ, RZ, -0x1 ;  /* 0xffffffffff997424 */ /* 0x000fe400078e00ff */
[----:B------:R-:W-:Y:S02]  /*8280*/  IMAD.MOV.U32 R22, RZ, RZ, -0x1 ;  /* 0xffffffffff167424 */ /* 0x000fe400078e00ff */
[----:B0-----:R-:W-:-:S04]  /*8290*/  IMAD.WIDE.U32 R16, R3, UR4, R16 ;  /* 0x0000000403107c25 */ /* 0x001fc8000f8e0010 */
[----:B------:R-:W-:Y:S01]  /*82a0*/  IMAD R3, R3, UR5, RZ ;  /* 0x0000000503037c24 */ /* 0x000fe2000f8e02ff */
[----:B------:R-:W-:Y:S02]  /*82b0*/  ULDC.64 UR4, c[0x0][0x650] ;  /* 0x0001940000047ab9 */ /* 0x000fe40000000a00 */
[----:B------:R-:W-:Y:S01]  /*82c0*/  ISETP.GE.U32.AND P0, PT, R16, UR4, PT ;  /* 0x0000000410007c0c */ /* 0x000fe2000bf06070 */
[----:B------:R-:W-:-:S05]  /*82d0*/  IMAD.IADD R17, R17, 0x1, R3 ;  /* 0x0000000111117824 */ /* 0x000fca00078e0203 */
[----:B------:R-:W-:-:S13]  /*82e0*/  ISETP.GE.U32.AND.EX P0, PT, R17, UR5, PT, P0 ;  /* 0x0000000511007c0c */ /* 0x000fda000bf06100 */
[----:B------:R-:W-:Y:S05]  /*82f0*/  @P0 BRA `(.L_x_294) ;  /* 0x0000000400640947 */ /* 0x000fea0003800000 */
[----:B------:R-:W0:Y:S01]  /*8300*/  S2R R12, SR_CTAID.X ;  /* 0x00000000000c7919 */ /* 0x000e220000002500 */
[----:B------:R-:W1:Y:S01]  /*8310*/  LDC.64 R10, c[0x0][0x628] ;  /* 0x00018a00ff0a7b82 */ /* 0x000e620000000a00 */
[----:B------:R-:W-:Y:S01]  /*8320*/  ULDC UR4, c[0x0][0x150] ;  /* 0x0000540000047ab9 */ /* 0x000fe20000000800 */
[----:B------:R-:W-:Y:S01]  /*8330*/  IMAD.MOV.U32 R8, RZ, RZ, R16 ;  /* 0x000000ffff087224 */ /* 0x000fe200078e0010 */
[----:B------:R-:W0:Y:S01]  /*8340*/  S2R R24, SR_CTAID.Y ;  /* 0x0000000000187919 */ /* 0x000e220000002600 */
[----:B------:R-:W-:-:S04]  /*8350*/  IMAD.MOV.U32 R9, RZ, RZ, R17 ;  /* 0x000000ffff097224 */ /* 0x000fc800078e0011 */
[----:B------:R-:W2:Y:S08]  /*8360*/  LDC R21, c[0x0][0x144] ;  /* 0x00005100ff157b82 */ /* 0x000eb00000000800 */
[----:B------:R-:W2:Y:S08]  /*8370*/  LDC R0, c[0x0][0x630] ;  /* 0x00018c00ff007b82 */ /* 0x000eb00000000800 */
[----:B------:R-:W2:Y:S01]  /*8380*/  LDC.64 R14, c[0x0][0x620] ;  /* 0x00018800ff0e7b82 */ /* 0x000ea20000000a00 */
[----:B-1----:R-:W-:-:S04]  /*8390*/  ISETP.NE.U32.AND P0, PT, R10, RZ, PT ;  /* 0x000000ff0a00720c */ /* 0x002fc80003f05070 */
[----:B------:R-:W-:Y:S02]  /*83a0*/  ISETP.NE.AND.EX P0, PT, R11, RZ, PT, P0 ;  /* 0x000000ff0b00720c */ /* 0x000fe40003f05300 */
[----:B0-----:R-:W-:-:S05]  /*83b0*/  I2FP.F32.U32 R3, R12 ;  /* 0x0000000c00037245 */ /* 0x001fca0000201000 */
[----:B------:R-:W-:-:S04]  /*83c0*/  FMUL R3, R3, UR4 ;  /* 0x0000000403037c20 */ /* 0x000fc80008400000 */
[----:B------:R0:W1:Y:S02]  /*83d0*/  F2I.U32.TRUNC.NTZ R20, R3 ;  /* 0x0000000300147305 */ /* 0x000064000020f000 */
[----:B------:R-:W-:Y:S05]  /*83e0*/  @!P0 BRA `(.L_x_295) ;  /* 0x0000000000288947 */ /* 0x000fea0003800000 */
[----:B0-----:R-:W0:Y:S02]  /*83f0*/  LDC R3, c[0x0][0x634] ;  /* 0x00018d00ff037b82 */ /* 0x001e240000000800 */
[----:B0-----:R-:W-:-:S05]  /*8400*/  IADD3 R3, P0, R16, R3, RZ ;  /* 0x0000000310037210 */ /* 0x001fca0007f1e0ff */
[----:B------:R-:W-:-:S04]  /*8410*/  IMAD.X R13, RZ, RZ, R17, P0 ;  /* 0x000000ffff0d7224 */ /* 0x000fc800000e0611 */
[----:B---3--:R-:W-:-:S04]  /*8420*/  IMAD.WIDE.U32 R4, R13, R10, RZ ;  /* 0x0000000a0d047225 */ /* 0x008fc800078e00ff */
[----:B----4-:R-:W-:-:S04]  /*8430*/  IMAD.WIDE.U32 R6, P0, R3, R11, R4 ;  /* 0x0000000b03067225 */ /* 0x010fc80007800004 */
[----:B------:R-:W-:-:S04]  /*8440*/  IMAD.WIDE.U32 R4, R3, R10, RZ ;  /* 0x0000000a03047225 */ /* 0x000fc800078e00ff */
[----:B------:R-:W-:Y:S01]  /*8450*/  IMAD.X R9, RZ, RZ, RZ, P0 ;  /* 0x000000ffff097224 */ /* 0x000fe200000e06ff */
[----:B------:R-:W-:Y:S01]  /*8460*/  IADD3 RZ, P0, R5, R6, RZ ;  /* 0x0000000605ff7210 */ /* 0x000fe20007f1e0ff */
[----:B------:R-:W-:-:S04]  /*8470*/  IMAD.MOV.U32 R8, RZ, RZ, R7 ;  /* 0x000000ffff087224 */ /* 0x000fc800078e0007 */
[----:B------:R-:W-:-:S08]  /*8480*/  IMAD.WIDE.U32.X R8, R13, R11, R8, P0 ;  /* 0x0000000b0d087225 */ /* 0x000fd000000e0408 */
.L_x_295:
[----:B------:R-:W3:Y:S01]  /*8490*/  LDC.64 R28, c[0x0][0x640] ;  /* 0x00019000ff1c7b82 */ /* 0x000ee20000000a00 */
[-CC-:B--2---:R-:W-:Y:S01]  /*84a0*/  SHF.R.U64 R22, R8, R0.reuse, R9.reuse ;  /* 0x0000000008167219 */ /* 0x184fe20000001209 */
[----:B-1----:R-:W-:Y:S01]  /*84b0*/  IMAD.MOV R20, RZ, RZ, -R20 ;  /* 0x000000ffff147224 */ /* 0x002fe200078e0a14 */
[----:B------:R-:W-:Y:S01]  /*84c0*/  SHF.R.U32.HI R0, RZ, R0, R9 ;  /* 0x00000000ff007219 */ /* 0x000fe20000011609 */
[----:B------:R-:W-:Y:S01]  /*84d0*/  ULDC UR4, c[0x0][0x154] ;  /* 0x0000550000047ab9 */ /* 0x000fe20000000800 */
[----:B0-----:R-:W-:Y:S01]  /*84e0*/  IADD3 R3, P0, RZ, -R22, RZ ;  /* 0x80000016ff037210 */ /* 0x001fe20007f1e0ff */
[----:B------:R-:W-:Y:S02]  /*84f0*/  IMAD R21, R21, R20, R12 ;  /* 0x0000001415157224 */ /* 0x000fe400078e020c */
[----:B----4-:R-:W0:Y:S01]  /*8500*/  LDC R6, c[0x0][0x618] ;  /* 0x00018600ff067b82 */ /* 0x010e220000000800 */
[----:B------:R-:W-:Y:S02]  /*8510*/  IMAD.MOV.U32 R7, RZ, RZ, 0x1 ;  /* 0x00000001ff077424 */ /* 0x000fe400078e00ff */
[----:B---3--:R-:W-:-:S04]  /*8520*/  IMAD.X R5, RZ, RZ, ~R0, P0 ;  /* 0x000000ffff057224 */ /* 0x008fc800000e0e00 */
[-C--:B------:R-:W-:Y:S01]  /*8530*/  IMAD R0, R5, R14.reuse, RZ ;  /* 0x0000000e05007224 */ /* 0x080fe200078e02ff */
[----:B------:R-:W1:Y:S01]  /*8540*/  LDC R8, c[0x0][0x608] ;  /* 0x00018200ff087b82 */ /* 0x000e620000000800 */
[----:B------:R-:W-:-:S04]  /*8550*/  IMAD.WIDE.U32 R4, R3, R14, R16 ;  /* 0x0000000e03047225 */ /* 0x000fc800078e0010 */
[----:B------:R-:W-:Y:S01]  /*8560*/  IMAD R3, R3, R15, R0 ;  /* 0x0000000f03037224 */ /* 0x000fe200078e0200 */
[----:B------:R-:W-:Y:S02]  /*8570*/  I2FP.F32.U32 R0, R24 ;  /* 0x0000001800007245 */ /* 0x000fe40000201000 */
[----:B------:R-:W2:Y:S01]  /*8580*/  LDC R26, c[0x0][0x658] ;  /* 0x00019600ff1a7b82 */ /* 0x000ea20000000800 */
[----:B------:R-:W-:Y:S01]  /*8590*/  IMAD.IADD R3, R5, 0x1, R3 ;  /* 0x0000000105037824 */ /* 0x000fe200078e0203 */
[----:B------:R-:W-:Y:S01]  /*85a0*/  ISETP.NE.U32.AND P0, PT, R28, RZ, PT ;  /* 0x000000ff1c00720c */ /* 0x000fe20003f05070 */
[----:B------:R-:W-:Y:S01]  /*85b0*/  FMUL R0, R0, UR4 ;  /* 0x0000000400007c20 */ /* 0x000fe20008400000 */
[----:B------:R-:W-:Y:S02]  /*85c0*/  IMAD.MOV.U32 R5, RZ, RZ, -0x1 ;  /* 0xffffffffff057424 */ /* 0x000fe400078e00ff */
[----:B------:R-:W-:Y:S01]  /*85d0*/  ISETP.NE.AND.EX P0, PT, R29, RZ, PT, P0 ;  /* 0x000000ff1d00720c */ /* 0x000fe20003f05300 */
[----:B------:R3:W4:Y:S01]  /*85e0*/  F2I.U32.TRUNC.NTZ R13, R0 ;  /* 0x00000000000d7305 */ /* 0x000722000020f000 */
[----:B------:R-:W3:Y:S01]  /*85f0*/  LDC R15, c[0x0][0x148] ;  /* 0x00005200ff0f7b82 */ /* 0x000ee20000000800 */
[----:B0-----:R-:W-:-:S02]  /*8600*/  SHF.R.U64 R12, R4, R6, R3 ;  /* 0x00000006040c7219 */ /* 0x001fc40000001203 */
[----:B------:R-:W-:-:S05]  /*8610*/  SHF.R.U32.HI R3, RZ, R6, R3 ;  /* 0x00000006ff037219 */ /* 0x000fca0000011603 */
[----:B------:R-:W0:Y:S01]  /*8620*/  LDC R20, c[0x0][0x600] ;  /* 0x00018000ff147b82 */ /* 0x000e220000000800 */
[-CC-:B-1----:R-:W-:Y:S02]  /*8630*/  SHF.R.U64 R10, R12, R8.reuse, R3.reuse ;  /* 0x000000080c0a7219 */ /* 0x182fe40000001203 */
[----:B------:R-:W-:-:S05]  /*8640*/  SHF.R.U32.HI R3, RZ, R8, R3 ;  /* 0x00000008ff037219 */ /* 0x000fca0000011603 */
[----:B------:R-:W1:Y:S01]  /*8650*/  LDC R27, c[0x0][0x648] ;  /* 0x00019200ff1b7b82 */ /* 0x000e620000000800 */
[-C--:B--2---:R-:W-:Y:S02]  /*8660*/  SHF.L.U32 R4, R5, R26.reuse, RZ ;  /* 0x0000001a05047219 */ /* 0x084fe400000006ff */
[--C-:B------:R-:W-:Y:S02]  /*8670*/  SHF.R.U64 R14, R10, R26, R3.reuse ;  /* 0x0000001a0a0e7219 */ /* 0x100fe40000001203 */
[----:B------:R-:W-:Y:S02]  /*8680*/  LOP3.LUT R25, RZ, R4, RZ, 0x33, !PT ;  /* 0x00000004ff197212 */ /* 0x000fe400078e33ff */
[-C--:B------:R-:W-:Y:S01]  /*8690*/  SHF.R.U32.HI R5, RZ, R26.reuse, R3 ;  /* 0x0000001aff057219 */ /* 0x080fe20000011603 */
[----:B------:R-:W2:Y:S01]  /*86a0*/  LDC R30, c[0x0][0x638] ;  /* 0x00018e00ff1e7b82 */ /* 0x000ea20000000800 */
[----:B------:R-:W-:Y:S01]  /*86b0*/  SHF.L.U32 R154, R7, R26, RZ ;  /* 0x0000001a079a7219 */ /* 0x000fe200000006ff */
[----:B------:R-:W-:-:S06]  /*86c0*/  IMAD.MOV.U32 R4, RZ, RZ, R14 ;  /* 0x000000ffff047224 */ /* 0x000fcc00078e000e */
[----:B------:R-:W0:Y:S01]  /*86d0*/  LDC R31, c[0x0][0x610] ;  /* 0x00018400ff1f7b82 */ /* 0x000e220000000800 */
[----:B----4-:R-:W-:Y:S05]  /*86e0*/  @!P0 BRA `(.L_x_296) ;  /* 0x0000000000288947 */ /* 0x010fea0003800000 */
        /* <DEDUP_REMOVED lines=10> */
.L_x_296:
[----:B------:R-:W-:Y:S01]  /*8790*/  ISETP.NE.AND P0, PT, R2, 0x1, PT ;  /* 0x000000010200780c */ /* 0x000fe20003f05270 */
[----:B0-----:R-:W-:Y:S01]  /*87a0*/  VIADD R7, R20, 0xffffffff ;  /* 0xffffffff14077836 */ /* 0x001fe20000000000 */
[----:B-1-3--:R-:W-:Y:S01]  /*87b0*/  SHF.R.U64 R0, R4, R27, R5 ;  /* 0x0000001b04007219 */ /* 0x00afe20000001205 */
[----:B------:R-:W-:Y:S01]  /*87c0*/  IMAD.MOV R13, RZ, RZ, -R13 ;  /* 0x000000ffff0d7224 */ /* 0x000fe200078e0a0d */
[----:B------:R-:W-:Y:S01]  /*87d0*/  LOP3.LUT R5, R10, R25, RZ, 0xc0, !PT ;  /* 0x000000190a057212 */ /* 0x000fe200078ec0ff */
[----:B------:R-:W-:Y:S02]  /*87e0*/  IMAD.MOV.U32 R4, RZ, RZ, 0x1 ;  /* 0x00000001ff047424 */ /* 0x000fe400078e00ff */
[----:B------:R-:W-:Y:S02]  /*87f0*/  IMAD.MOV R3, RZ, RZ, -R0 ;  /* 0x000000ffff037224 */ /* 0x000fe400078e0a00 */
[----:B------:R-:W-:Y:S01]  /*8800*/  IMAD R154, R154, R0, R5 ;  /* 0x000000009a9a7224 */ /* 0x000fe200078e0205 */
[----:B------:R-:W-:Y:S01]  /*8810*/  LOP3.LUT R5, R12, R7, RZ, 0xc0, !PT ;  /* 0x000000070c057212 */ /* 0x000fe200078ec0ff */
[----:B--2---:R-:W-:-:S02]  /*8820*/  IMAD R0, R3, R30, R14 ;  /* 0x0000001e03007224 */ /* 0x004fc400078e020e */
[----:B------:R-:W-:Y:S02]  /*8830*/  @P0 IMAD R21, R15, R13, R24 ;  /* 0x0000000d0f150224 */ /* 0x000fe400078e0218 */
[----:B------:R-:W-:Y:S01]  /*8840*/  IMAD R3, R0, R20, R5 ;  /* 0x0000001400037224 */ /* 0x000fe200078e0205 */
[----:B------:R-:W-:Y:S01]  /*8850*/  PRMT R0, R4, 0x7610, R0 ;  /* 0x0000761004007816 */ /* 0x000fe20000000000 */
[----:B------:R-:W-:-:S05]  /*8860*/  IMAD R154, R154, R31, R21 ;  /* 0x0000001f9a9a7224 */ /* 0x000fca00078e0215 */
[----:B------:R-:W-:Y:S02]  /*8870*/  SEL R153, R3, R154, !P0 ;  /* 0x0000009a03997207 */ /* 0x000fe40004000000 */
[----:B------:R-:W-:-:S07]  /*8880*/  SEL R154, R154, R3, !P0 ;  /* 0x000000039a9a7207 */ /* 0x000fce0004000000 */
.L_x_294:
[----:B------:R-:W-:-:S13]  /*8890*/  LOP3.LUT P0, RZ, R0, 0xff, RZ, 0xc0, !PT ;  /* 0x000000ff00ff7812 */ /* 0x000fda000780c0ff */
[----:B------:R-:W-:Y:S05]  /*88a0*/  @P0 BRA `(.L_x_297) ;  /* 0xffffff8800cc0947 */ /* 0x000fea000383ffff */
[----:B------:R-:W-:Y:S05]  /*88b0*/  EXIT ;  /* 0x000000000000794d */ /* 0x000fea0003800000 */
.L_x_8:
[----:B0-----:R-:W-:Y:S01]  /*88c0*/  ULDC.64 UR4, c[0x0][0x650] ;  /* 0x0001940000047ab9 */ /* 0x001fe20000000a00 */
        /* <DEDUP_REMOVED lines=25> */
.L_x_299:
[----:B------:R-:W0:Y:S01]  /*8a60*/  LDC.64 R28, c[0x0][0x640] ;  /* 0x00019000ff1c7b82 */ /* 0x000e220000000a00 */
[-CC-:B------:R-:W-:Y:S01]  /*8a70*/  SHF.R.U64 R22, R12, R6.reuse, R13.reuse ;  /* 0x000000060c167219 */ /* 0x180fe2000000120d */
[----:B------:R-:W-:Y:S01]  /*8a80*/  IMAD.MOV.U32 R30, RZ, RZ, 0x1 ;  /* 0x00000001ff1e7424 */ /* 0x000fe200078e00ff */
[----:B------:R-:W-:Y:S02]  /*8a90*/  SHF.R.U32.HI R6, RZ, R6, R13 ;  /* 0x00000006ff067219 */ /* 0x000fe4000001160d */
        /* <DEDUP_REMOVED lines=8> */
[----:B------:R-:W-:Y:S01]  /*8b20*/  IMAD.IADD R9, R9, 0x1, R11 ;  /* 0x0000000109097824 */ /* 0x000fe200078e020b */
[----:B0-----:R-:W-:-:S04]  /*8b30*/  ISETP.NE.U32.AND P0, PT, R28, RZ, PT ;  /* 0x000000ff1c00720c */ /* 0x001fc80003f05070 */
[----:B------:R-:W-:Y:S02]  /*8b40*/  ISETP.NE.AND.EX P0, PT, R29, RZ, PT, P0 ;  /* 0x000000ff1d00720c */ /* 0x000fe40003f05300 */
[----:B------:R-:W0:Y:S01]  /*8b50*/  LDC R20, c[0x0][0x600] ;  /* 0x00018000ff147b82 */ /* 0x000e220000000800 */
[-CC-:B-1----:R-:W-:Y:S01]  /*8b60*/  SHF.R.U64 R14, R8, R10.reuse, R9.reuse ;  /* 0x0000000a080e7219 */ /* 0x182fe20000001209 */
[----:B------:R-:W-:Y:S01]  /*8b70*/  IMAD.MOV.U32 R8, RZ, RZ, -0x1 ;  /* 0xffffffffff087424 */ /* 0x000fe200078e00ff */
[----:B------:R-:W-:-:S05]  /*8b80*/  SHF.R.U32.HI R9, RZ, R10, R9 ;  /* 0x0000000aff097219 */ /* 0x000fca0000011609 */
[----:B------:R-:W1:Y:S01]  /*8b90*/  LDC R26, c[0x0][0x648] ;  /* 0x00019200ff1a7b82 */ /* 0x000e620000000800 */
[-CC-:B--2---:R-:W-:Y:S02]  /*8ba0*/  SHF.R.U64 R21, R14, R12.reuse, R9.reuse ;  /* 0x0000000c0e157219 */ /* 0x184fe40000001209 */
[----:B------:R-:W-:-:S05]  /*8bb0*/  SHF.R.U32.HI R6, RZ, R12, R9 ;  /* 0x0000000cff067219 */ /* 0x000fca0000011609 */
[----:B------:R-:W2:Y:S01]  /*8bc0*/  LDC R27, c[0x0][0x638] ;  /* 0x00018e00ff1b7b82 */ /* 0x000ea20000000800 */
[-C--:B---3--:R-:W-:Y:S02]  /*8bd0*/  SHF.L.U32 R8, R8, R25.reuse, RZ ;  /* 0x0000001908087219 */ /* 0x088fe400000006ff */
[-CC-:B------:R-:W-:Y:S02]  /*8be0*/  SHF.R.U64 R23, R21, R25.reuse, R6.reuse ;  /* 0x0000001915177219 */ /* 0x180fe40000001206 */
[----:B------:R-:W-:Y:S02]  /*8bf0*/  LOP3.LUT R32, RZ, R8, RZ, 0x33, !PT ;  /* 0x00000008ff207212 */ /* 0x000fe400078e33ff */
[----:B------:R-:W-:Y:S01]  /*8c00*/  SHF.R.U32.HI R9, RZ, R25, R6 ;  /* 0x00000019ff097219 */ /* 0x000fe20000011606 */
[----:B------:R-:W3:Y:S01]  /*8c10*/  LDC R31, c[0x0][0x610] ;  /* 0x00018400ff1f7b82 */ /* 0x000ee20000000800 */
[----:B------:R-:W-:Y:S01]  /*8c20*/  IMAD.MOV.U32 R8, RZ, RZ, R23 ;  /* 0x000000ffff087224 */ /* 0x000fe200078e0017 */
[----:B------:R-:W-:Y:S06]  /*8c30*/  @!P0 BRA `(.L_x_300) ;  /* 0x0000000000288947 */ /* 0x000fec0003800000 */
        /* <DEDUP_REMOVED lines=10> */
.L_x_300:
[----:B------:R-:W-:Y:S02]  /*8ce0*/  ISETP.NE.AND P0, PT, R2, 0x1, PT ;  /* 0x000000010200780c */ /* 0x000fe40003f05270 */
[----:B-1----:R-:W-:Y:S01]  /*8cf0*/  SHF.R.U64 R6, R8, R26, R9 ;  /* 0x0000001a08067219 */ /* 0x002fe20000001209 */
[----:B0-----:R-:W-:Y:S01]  /*8d00*/  VIADD R9, R20, 0xffffffff ;  /* 0xffffffff14097836 */ /* 0x001fe20000000000 */
[----:B------:R-:W-:Y:S02]  /*8d10*/  SHF.L.U32 R30, R30, R25, RZ ;  /* 0x000000191e1e7219 */ /* 0x000fe400000006ff */
[----:B------:R-:W-:Y:S01]  /*8d20*/  LOP3.LUT R5, R21, R32, RZ, 0xc0, !PT ;  /* 0x0000002015057212 */ /* 0x000fe200078ec0ff */
[----:B------:R-:W-:-:S04]  /*8d30*/  IMAD.MOV R8, RZ, RZ, -R6 ;  /* 0x000000ffff087224 */ /* 0x000fc800078e0a06 */
[----:B------:R-:W-:Y:S01]  /*8d40*/  IMAD R6, R30, R6, R5 ;  /* 0x000000061e067224 */ /* 0x000fe200078e0205 */
[----:B------:R-:W-:Y:S01]  /*8d50*/  LOP3.LUT R5, R14, R9, RZ, 0xc0, !PT ;  /* 0x000000090e057212 */ /* 0x000fe200078ec0ff */
[----:B------:R-:W-:Y:S02]  /*8d60*/  @P0 IMAD R3, R7, R24, R4 ;  /* 0x0000001807030224 */ /* 0x000fe400078e0204 */
[----:B--2---:R-:W-:Y:S02]  /*8d70*/  IMAD R4, R8, R27, R23 ;  /* 0x0000001b08047224 */ /* 0x004fe400078e0217 */
[----:B---3--:R-:W-:Y:S02]  /*8d80*/  IMAD R3, R6, R31, R3 ;  /* 0x0000001f06037224 */ /* 0x008fe400078e0203 */
[----:B------:R-:W-:Y:S02]  /*8d90*/  IMAD R4, R4, R20, R5 ;  /* 0x0000001404047224 */ /* 0x000fe400078e0205 */
[----:B------:R-:W-:-:S02]  /*8da0*/  IMAD.MOV.U32 R8, RZ, RZ, 0x1 ;  /* 0x00000001ff087424 */ /* 0x000fc400078e00ff */
[----:B------:R-:W-:Y:S01]  /*8db0*/  IMAD.MOV.U32 R6, RZ, RZ, R22 ;  /* 0x000000ffff067224 */ /* 0x000fe200078e0016 */
[----:B------:R-:W-:Y:S02]  /*8dc0*/  SEL R20, R4, R3, !P0 ;  /* 0x0000000304147207 */ /* 0x000fe40004000000 */
[----:B------:R-:W-:-:S07]  /*8dd0*/  SEL R21, R3, R4, !P0 ;  /* 0x0000000403157207 */ /* 0x000fce0004000000 */
.L_x_298:
[----:B------:R-:W-:-:S08]  /*8de0*/  NOP ;  /* 0x0000000000007918 */ /* 0x000fd00000000000 */
[----:B------:R-:W0:-:S00]  /*8df0*/  USETMAXREG.DEALLOC.CTAPOOL 0x28 ;  /* 0x00000028000079c8 */ /* 0x000e0000080e0500 */
[----:B0-----:R-:W-:-:S13]  /*8e00*/  ISETP.NE.AND P0, PT, R0, RZ, PT ;  /* 0x000000ff0000720c */ /* 0x001fda0003f05270 */
[----:B------:R-:W-:Y:S05]  /*8e10*/  @P0 EXIT ;  /* 0x000000000000094d */ /* 0x000fea0003800000 */
[----:B------:R-:W-:Y:S01]  /*8e20*/  LOP3.LUT P0, RZ, R8, 0xff, RZ, 0xc0, !PT ;  /* 0x000000ff08ff7812 */ /* 0x000fe2000780c0ff */
[----:B------:R-:W-:Y:S02]  /*8e30*/  IMAD.MOV.U32 R0, RZ, RZ, 0x1 ;  /* 0x00000001ff007424 */ /* 0x000fe400078e00ff */
[----:B------:R-:W-:-:S10]  /*8e40*/  IMAD.MOV.U32 R3, RZ, RZ, RZ ;  /* 0x000000ffff037224 */ /* 0x000fd400078e00ff */
[----:B------:R-:W-:Y:S05]  /*8e50*/  @!P0 BRA `(.L_x_301) ;  /* 0x0000000c00488947 */ /* 0x000fea0003800000 */
[----:B------:R-:W0:Y:S01]  /*8e60*/  LDC R0, c[0x0][0x28c] ;  /* 0x0000a300ff007b82 */ /* 0x000e220000000800 */
[----:B------:R-:W1:Y:S01]  /*8e70*/  S2R R11, SR_CgaCtaId ;  /* 0x00000000000b7919 */ /* 0x000e620000008800 */
[----:B------:R-:W-:Y:S01]  /*8e80*/  ULDC UR5, c[0x0][0x658] ;  /* 0x0001960000057ab9 */ /* 0x000fe20000000800 */
[----:B------:R-:W-:Y:S01]  /*8e90*/  UMOV UR7, 0xffffffff ;  /* 0xffffffff00077882 */ /* 0x000fe20000000000 */
[----:B------:R-:W-:Y:S01]  /*8ea0*/  ULDC UR6, c[0x0][0xc] ;  /* 0x0000030000067ab9 */ /* 0x000fe20000000800 */
[----:B------:R-:W-:Y:S01]  /*8eb0*/  USHF.L.U32 UR8, UR7, UR5, URZ ;  /* 0x0000000507087299 */ /* 0x000fe2000800063f */
[----:B------:R-:W-:Y:S01]  /*8ec0*/  BSSY B0, `(.L_x_301) ;  /* 0x00000cb000007945 */ /* 0x000fe20003800000 */
[----:B------:R-:W-:Y:S01]  /*8ed0*/  UMOV UR9, 0x1 ;  /* 0x0000000100097882 */ /* 0x000fe20000000000 */
[----:B------:R-:W-:Y:S01]  /*8ee0*/  ULDC UR7, c[0x0][0x10] ;  /* 0x0000040000077ab9 */ /* 0x000fe20000000800 */
[----:B------:R-:W-:Y:S01]  /*8ef0*/  USHF.L.U32 UR18, UR9, UR5, URZ ;  /* 0x0000000509127299 */ /* 0x000fe2000800063f */
[----:B------:R-:W-:Y:S01]  /*8f00*/  IMAD.MOV.U32 R9, RZ, RZ, 0x1 ;  /* 0x00000001ff097424 */ /* 0x000fe200078e00ff */
[----:B------:R-:W-:Y:S01]  /*8f10*/  UIMAD.WIDE.U32 UR6, UR6, UR7, URZ ;  /* 0x00000007060672a5 */ /* 0x000fe2000f8e003f */
[----:B------:R-:W-:Y:S01]  /*8f20*/  LOP3.LUT R8, R19, 0x2, RZ, 0xfc, !PT ;  /* 0x0000000213087812 */ /* 0x000fe200078efcff */
[----:B------:R-:W-:Y:S01]  /*8f30*/  ULDC UR5, c[0x0][0x14] ;  /* 0x0000050000057ab9 */ /* 0x000fe20000000800 */
[----:B------:R-:W-:Y:S01]  /*8f40*/  ULDC UR4, c[0x0][0x600] ;  /* 0x0001800000047ab9 */ /* 0x000fe20000000800 */
[----:B------:R-:W-:-:S02]  /*8f50*/  UIMAD.WIDE.U32 UR22, UR6, UR5, URZ ;  /* 0x00000005061672a5 */ /* 0x000fc4000f8e003f */
[----:B------:R-:W-:Y:S02]  /*8f60*/  UIMAD UR13, UR7, UR5, URZ ;  /* 0x00000005070d72a4 */ /* 0x000fe4000f8e023f */
[----:B------:R-:W-:Y:S02]  /*8f70*/  UIADD3 UR4, UR4, -0x1, URZ ;  /* 0xffffffff04047890 */ /* 0x000fe4000fffe03f */
[----:B------:R-:W-:Y:S02]  /*8f80*/  ULOP3.LUT UR17, URZ, UR8, URZ, 0x33, !UPT ;  /* 0x000000083f117292 */ /* 0x000fe4000f8e333f */
[----:B------:R-:W-:Y:S01]  /*8f90*/  UIADD3 UR13, UR23, UR13, URZ ;  /* 0x0000000d170d7290 */ /* 0x000fe2000fffe03f */
[----:B0-----:R-:W-:Y:S01]  /*8fa0*/  VIADD R0, R0, 0x1f ;  /* 0x0000001f00007836 */ /* 0x001fe20000000000 */
[----:B------:R-:W-:-:S04]  /*8fb0*/  ULDC.64 UR24, c[0x0][0x198] ;  /* 0x0000660000187ab9 */ /* 0x000fc80000000a00 */
[----:B------:R-:W-:-:S04]  /*8fc0*/  SHF.R.S32.HI R3, RZ, 0x1f, R0 ;  /* 0x0000001fff037819 */ /* 0x000fc80000011400 */
[----:B------:R-:W-:Y:S01]  /*8fd0*/  LEA.HI R10, R3, R0, RZ, 0x5 ;  /* 0x00000000030a7211 */ /* 0x000fe200078f28ff */
[C---:B-1----:R-:W-:Y:S02]  /*8fe0*/  IMAD.SHL.U32 R4, R11.reuse, 0x400, RZ ;  /* 0x000004000b047824 */ /* 0x042fe400078e00ff */
[----:B------:R-:W-:Y:S01]  /*8ff0*/  IMAD.SHL.U32 R11, R11, 0x20, RZ ;  /* 0x000000200b0b7824 */ /* 0x000fe200078e00ff */
[----:B------:R-:W-:Y:S01]  /*9000*/  SHF.R.S32.HI R10, RZ, 0x5, R10 ;  /* 0x00000005ff0a7819 */ /* 0x000fe2000001140a */
[----:B------:R-:W-:Y:S01]  /*9010*/  IMAD.MOV.U32 R0, RZ, RZ, 0x1 ;  /* 0x00000001ff007424 */ /* 0x000fe200078e00ff */
[----:B------:R-:W-:Y:S01]  /*9020*/  LOP3.LUT R4, R4, 0x1c00, RZ, 0xc0, !PT ;  /* 0x00001c0004047812 */ /* 0x000fe200078ec0ff */
[----:B------:R-:W-:Y:S01]  /*9030*/  IMAD.MOV.U32 R3, RZ, RZ, RZ ;  /* 0x000000ffff037224 */ /* 0x000fe200078e00ff */
[----:B------:R-:W-:Y:S01]  /*9040*/  LOP3.LUT R11, R11, 0xe0, RZ, 0xc0, !PT ;  /* 0x000000e00b0b7812 */ /* 0x000fe200078ec0ff */
[----:B------:R-:W-:Y:S01]  /*9050*/  VIADD R13, R10, 0x1 ;  /* 0x000000010a0d7836 */ /* 0x000fe20000000000 */
[----:B------:R-:W-:-:S07]  /*9060*/  LOP3.LUT R12, R4, 0x12200, RZ, 0xfc, !PT ;  /* 0x00012200040c7812 */ /* 0x000fce00078efcff */
.L_x_312:
[----:B------:R-:W-:-:S03]  /*9070*/  UMOV UR5, 0xffffffff ;  /* 0xffffffff00057882 */ /* 0x000fc60000000000 */
[----:B------:R-:W-:Y:S05]  /*9080*/  BRA.DIV UR5, `(.L_x_302) ;  /* 0x00000016059c7947 */ /* 0x000fea000b800000 */
[----:B------:R-:W-:-:S13]  /*9090*/  ELECT P6, URZ, PT ;  /* 0x00000000003f782f */ /* 0x000fda00038c0000 */
.L_x_337:
[----:B------:R-:W0:Y:S01]  /*90a0*/  LDC R4, c[0x0][0x28c] ;  /* 0x0000a300ff047b82 */ /* 0x000e220000000800 */
[----:B------:R-:W-:Y:S01]  /*90b0*/  BSSY B1, `(.L_x_303) ;  /* 0x0000038000017945 */ /* 0x000fe20003800000 */
[----:B0-----:R-:W-:-:S13]  /*90c0*/  ISETP.LT.OR P6, PT, R4, 0x1, !P6 ;  /* 0x000000010400780c */ /* 0x001fda00077c1670 */
[----:B------:R-:W-:Y:S05]  /*90d0*/  @P6 BRA `(.L_x_304) ;  /* 0x0000000000d46947 */ /* 0x000fea0003800000 */
[----:B------:R-:W-:Y:S02]  /*90e0*/  IMAD.SHL.U32 R21, R21, 0x80, RZ ;  /* 0x0000008015157824 */ /* 0x000fe400078e00ff */
[----:B------:R-:W-:Y:S02]  /*90f0*/  IMAD R20, R20, 0x100, R11 ;  /* 0x0000010014147824 */ /* 0x000fe400078e020b */
[----:B------:R-:W-:Y:S02]  /*9100*/  IMAD.MOV.U32 R24, RZ, RZ, RZ ;  /* 0x000000ffff187224 */ /* 0x000fe400078e00ff */
[----:B------:R-:W-:Y:S02]  /*9110*/  IMAD.MOV.U32 R4, RZ, RZ, R13 ;  /* 0x000000ffff047224 */ /* 0x000fe400078e000d */
[----:B------:R-:W-:Y:S02]  /*9120*/  IMAD.MOV.U32 R5, RZ, RZ, R0 ;  /* 0x000000ffff057224 */ /* 0x000fe400078e0000 */
[----:B------:R-:W-:-:S07]  /*9130*/  IMAD.MOV.U32 R7, RZ, RZ, R3 ;  /* 0x000000ffff077224 */ /* 0x000fce00078e0003 */
.L_x_307:
[----:B------:R-:W0:Y:S01]  /*9140*/  S2R R15, SR_CgaCtaId ;  /* 0x00000000000f7919 */ /* 0x000e220000008800 */
[----:B------:R-:W-:Y:S02]  /*9150*/  MOV R14, 0x400 ;  /* 0x00000400000e7802 */ /* 0x000fe40000000f00 */
[----:B------:R-:W-:Y:S02]  /*9160*/  LOP3.LUT P1, RZ, R18, 0x7f, RZ, 0xc0, !PT ;  /* 0x0000007f12ff7812 */ /* 0x000fe4000782c0ff */
[----:B0-----:R-:W-:Y:S02]  /*9170*/  LEA R22, R15, R14, 0x18 ;  /* 0x0000000e0f167211 */ /* 0x001fe400078ec0ff */
[----:B------:R-:W-:-:S09]  /*9180*/  SHF.L.U32 R14, R5, 0x1f, RZ ;  /* 0x0000001f050e7819 */ /* 0x000fd200000006ff */
[----:B------:R-:W0:Y:S01]  /*9190*/  @!P1 LDC R15, c[0x0][0x500] ;  /* 0x00014000ff0f9b82 */ /* 0x000e220000000800 */
[----:B------:R-:W-:-:S04]  /*91a0*/  IMAD R23, R7, 0x8, R22 ;  /* 0x0000000807177824 */ /* 0x000fc800078e0216 */
[----:B------:R-:W1:Y:S02]  /*91b0*/  SYNCS.PHASECHK.TRANS64.TRYWAIT P0, [R23+URZ+0x90], R14 ;  /* 0x0000900e170075a7 */ /* 0x000e64000800017f */
[----:B-1----:R-:W-:Y:S05]  /*91c0*/  @!P0 BRA `(.L_x_305) ;  /* 0x00000014006c8947 */ /* 0x002fea0003800000 */
.L_x_338:
[----:B-1----:R-:W-:Y:S01]  /*91d0*/  PRMT R14, R8, 0x9910, RZ ;  /* 0x00009910080e7816 */ /* 0x002fe200000000ff */
[----:B0-----:R0:W-:Y:S03]  /*91e0*/  @!P1 SYNCS.ARRIVE.TRANS64 RZ, [R23+URZ], R15 ;  /* 0x0000000f17ff99a7 */ /* 0x0011e6000800003f */
[----:B------:R-:W-:-:S13]  /*91f0*/  ISETP.NE.AND P0, PT, R14, 0x2, PT ;  /* 0x000000020e00780c */ /* 0x000fda0003f05270 */
[----:B0-----:R-:W-:Y:S05]  /*9200*/  @P0 BRA `(.L_x_306) ;  /* 0x0000000000040947 */ /* 0x001fea0003800000 */
[----:B------:R-:W-:Y:S01]  /*9210*/  BPT.TRAP 0x1 ;  /* 0x000000040000795c */ /* 0x000fe20000300000 */
.L_x_306:
[----:B------:R-:W-:Y:S01]  /*9220*/  R2UR UR19, R22 ;  /* 0x00000000161372ca */ /* 0x000fe200000e0000 */
[----:B------:R-:W-:Y:S01]  /*9230*/  IMAD R22, R7, 0x1000, R22 ;  /* 0x0000100007167824 */ /* 0x000fe200078e0216 */
[----:B------:R-:W-:Y:S01]  /*9240*/  R2UR UR9, R23 ;  /* 0x00000000170972ca */ /* 0x000fe200000e0000 */
[----:B------:R-:W-:Y:S01]  /*9250*/  IMAD R14, R7, 0x2000, R12 ;  /* 0x00002000070e7824 */ /* 0x000fe200078e020c */
[----:B------:R-:W-:Y:S01]  /*9260*/  UIADD3 UR6, UP0, UR24, 0xf0, URZ ;  /* 0x000000f018067890 */ /* 0x000fe2000ff1e03f */
[----:B------:R-:W-:Y:S01]  /*9270*/  VIADD R4, R4, 0xffffffff ;  /* 0xffffffff04047836 */ /* 0x000fe20000000000 */
[----:B------:R-:W-:Y:S01]  /*9280*/  R2UR UR5, R22 ;  /* 0x00000000160572ca */ /* 0x000fe200000e0000 */
[----:B------:R-:W-:Y:S01]  /*9290*/  UIADD3 UR26, UP1, UR24, 0x1f0, URZ ;  /* 0x000001f0181a7890 */ /* 0x000fe2000ff3e03f */
[----:B------:R-:W-:Y:S01]  /*92a0*/  R2UR UR8, R14 ;  /* 0x000000000e0872ca */ /* 0x000fe200000e0000 */
[----:B------:R-:W-:Y:S01]  /*92b0*/  UIADD3.X UR7, URZ, UR25, URZ, UP0, !UPT ;  /* 0x000000193f077290 */ /* 0x000fe200087fe43f */
[----:B------:R-:W-:Y:S01]  /*92c0*/  R2UR UR11, R21 ;  /* 0x00000000150b72ca */ /* 0x000fe200000e0000 */
[----:B------:R-:W-:Y:S01]  /*92d0*/  VIADD R7, R7, 0x1 ;  /* 0x0000000107077836 */ /* 0x000fe20000000000 */
[----:B------:R-:W-:Y:S01]  /*92e0*/  R2UR UR10, R24 ;  /* 0x00000000180a72ca */ /* 0x000fe200000e0000 */
[----:B------:R-:W-:Y:S01]  /*92f0*/  UIADD3.X UR27, URZ, UR25, URZ, UP1, !UPT ;  /* 0x000000193f1b7290 */ /* 0x000fe20008ffe43f */
[----:B------:R-:W-:Y:S01]  /*9300*/  R2UR UR12, R6 ;  /* 0x00000000060c72ca */ /* 0x000fe200000e0000 */
[----:B------:R-:W-:Y:S01]  /*9310*/  UMOV UR14, 0x0 ;  /* 0x00000000000e7882 */ /* 0x000fe20000000000 */
[----:B------:R-:W-:Y:S01]  /*9320*/  R2UR UR20, R20 ;  /* 0x00000000141472ca */ /* 0x000fe200000e0000 */
[----:B------:R-:W-:Y:S01]  /*9330*/  UMOV UR15, 0x10000000 ;  /* 0x10000000000f7882 */ /* 0x000fe20000000000 */
[----:B------:R-:W-:Y:S01]  /*9340*/  ISETP.GT.AND P1, PT, R4, 0x1, PT ;  /* 0x000000010400780c */ /* 0x000fe20003f24270 */
[----:B------:R-:W-:Y:S01]  /*9350*/  UIADD3 UR16, UR5, 0x200, URZ ;  /* 0x0000020005107890 */ /* 0x000fe2000fffe03f */
[----:B------:R-:W-:Y:S01]  /*9360*/  ISETP.NE.AND P0, PT, R7, 0x12, PT ;  /* 0x000000120700780c */ /* 0x000fe20003f05270 */
[----:B------:R-:W-:Y:S01]  /*9370*/  UIADD3 UR5, UR19, UR8, URZ ;  /* 0x0000000813057290 */ /* 0x000fe2000fffe03f */
[----:B------:R-:W-:Y:S01]  /*9380*/  VIADD R24, R24, 0x20 ;  /* 0x0000002018187836 */ /* 0x000fe20000000000 */
[----:B------:R-:W-:Y:S01]  /*9390*/  UMOV UR21, 0xff0000 ;  /* 0x00ff000000157882 */ /* 0x000fe20000000000 */
[----:B------:R-:W-:-:S02]  /*93a0*/  SEL R14, RZ, 0x1, P0 ;  /* 0x00000001ff0e7807 */ /* 0x000fc40000000000 */
[----:B------:R-:W-:Y:S01]  /*93b0*/  UMOV UR8, UR16 ;  /* 0x0000001000087c82 */ /* 0x000fe20008000000 */
[----:B------:R-:W-:Y:S01]  /*93c0*/  SEL R7, R7, RZ, P0 ;  /* 0x000000ff07077207 */ /* 0x000fe20000000000 */
[----:B------:R0:W-:Y:S01]  /*93d0*/  UTMALDG.3D [UR8], [UR6], desc[UR14] ;  /* 0x00000e08060075b4 */ /* 0x0001e20008011000 */
[----:B------:R-:W-:Y:S01]  /*93e0*/  LOP3.LUT R5, R5, R14, RZ, 0x3c, !PT ;  /* 0x0000000e05057212 */ /* 0x000fe200078e3cff */
[----:B0-----:R-:W-:Y:S01]  /*93f0*/  UMOV UR11, UR20 ;  /* 0x00000014000b7c82 */ /* 0x001fe20008000000 */
[----:B------:R-:W-:Y:S02]  /*9400*/  UMOV UR8, UR5 ;  /* 0x0000000500087c82 */ /* 0x000fe40008000000 */
[----:B------:R0:W-:Y:S02]  /*9410*/  UTMALDG.3D.MULTICAST [UR8], [UR26], UR21, desc[UR14] ;  /* 0x00000e081a0073b4 */ /* 0x0001e40008011815 */
[----:B0-----:R-:W-:Y:S05]  /*9420*/  @P1 BRA `(.L_x_307) ;  /* 0xfffffffc00441947 */ /* 0x001fea000383ffff */
.L_x_304:
[----:B------:R-:W-:Y:S05]  /*9430*/  BSYNC B1 ;  /* 0x0000000000017941 */ /* 0x000fea0003800000 */
.L_x_303:
[----:B------:R-:W-:Y:S01]  /*9440*/  LOP3.LUT P1, RZ, R9, 0xff, RZ, 0xc0, !PT ;  /* 0x000000ff09ff7812 */ /* 0x000fe2000782c0ff */
[C---:B------:R-:W-:Y:S01]  /*9450*/  IMAD.IADD R6, R10.reuse, 0x1, R3 ;  /* 0x000000010a067824 */ /* 0x040fe200078e0203 */
[----:B------:R-:W-:Y:S01]  /*9460*/  ULDC.64 UR6, c[0x0][0x650] ;  /* 0x0001940000067ab9 */ /* 0x000fe20000000a00 */
[----:B------:R-:W-:Y:S01]  /*9470*/  ISETP.GE.U32.AND P2, PT, R10, 0x12, PT ;  /* 0x000000120a00780c */ /* 0x000fe20003f46070 */
[----:B------:R-:W-:Y:S01]  /*9480*/  BSSY B1, `(.L_x_308) ;  /* 0x000006c000017945 */ /* 0x000fe20003800000 */
[----:B------:R-:W-:Y:S01]  /*9490*/  IMAD.MOV.U32 R21, RZ, RZ, -0x1 ;  /* 0xffffffffff157424 */ /* 0x000fe200078e00ff */
[----:B------:R-:W-:Y:S01]  /*94a0*/  ISETP.GT.U32.AND P0, PT, R6, 0x11, PT ;  /* 0x000000110600780c */ /* 0x000fe20003f04070 */
[----:B------:R-:W-:Y:S01]  /*94b0*/  IMAD.MOV.U32 R20, RZ, RZ, -0x1 ;  /* 0xffffffffff147424 */ /* 0x000fe200078e00ff */
[----:B------:R-:W-:Y:S02]  /*94c0*/  PRMT R9, RZ, 0x7610, R9 ;  /* 0x00007610ff097816 */ /* 0x000fe40000000009 */
[----:B------:R-:W-:-:S03]  /*94d0*/  ISETP.LT.U32.AND P0, PT, R10, 0x12, P0 ;  /* 0x000000120a00780c */ /* 0x000fc60000701070 */
[----:B------:R-:W0:Y:S01]  /*94e0*/  @P1 S2R R5, SR_CgaCtaId ;  /* 0x0000000000051919 */ /* 0x000e220000008800 */
[----:B------:R-:W-:-:S04]  /*94f0*/  @P1 MOV R4, 0x400 ;  /* 0x0000040000041802 */ /* 0x000fc80000000f00 */
[----:B0-----:R-:W-:Y:S01]  /*9500*/  @P1 LEA R3, R5, R4, 0x18 ;  /* 0x0000000405031211 */ /* 0x001fe200078ec0ff */
[----:B------:R-:W-:-:S03]  /*9510*/  IMAD.WIDE.U32 R4, R6, 0x38e38e39, RZ ;  /* 0x38e38e3906047825 */ /* 0x000fc600078e00ff */
[----:B------:R0:W-:Y:S01]  /*9520*/  @P1 SYNCS.ARRIVE.TRANS64.A1T0 RZ, [R3+URZ+0x138], RZ ;  /* 0x000138ff03ff19a7 */ /* 0x0001e2000810003f */
[----:B------:R-:W-:Y:S02]  /*9530*/  IADD3 R16, P1, R16, UR22, RZ ;  /* 0x0000001610107c10 */ /* 0x000fe4000ff3e0ff */
[----:B------:R-:W-:Y:S02]  /*9540*/  SHF.R.U32.HI R5, RZ, 0x2, R5 ;  /* 0x00000002ff057819 */ /* 0x000fe40000011605 */
[----:B------:R-:W-:Y:S02]  /*9550*/  IADD3.X R17, R17, UR13, RZ, P1, !PT ;  /* 0x0000000d11117c10 */ /* 0x000fe40008ffe4ff */
[----:B------:R-:W-:Y:S02]  /*9560*/  PRMT R4, RZ, 0x7610, R4 ;  /* 0x00007610ff047816 */ /* 0x000fe40000000004 */
[----:B0-----:R-:W-:Y:S02]  /*9570*/  SEL R3, RZ, 0x1, !P0 ;  /* 0x00000001ff037807 */ /* 0x001fe40004000000 */
[----:B------:R-:W-:-:S02]  /*9580*/  ISETP.GE.U32.AND P0, PT, R16, UR6, PT ;  /* 0x0000000610007c0c */ /* 0x000fc4000bf06070 */
[----:B------:R-:W-:Y:S01]  /*9590*/  LOP3.LUT R0, R0, R3, RZ, 0x3c, !PT ;  /* 0x0000000300007212 */ /* 0x000fe200078e3cff */
[----:B------:R-:W-:Y:S01]  /*95a0*/  IMAD R3, R5, -0x12, R6 ;  /* 0xffffffee05037824 */ /* 0x000fe200078e0206 */
[----:B------:R-:W-:Y:S01]  /*95b0*/  ISETP.GE.U32.AND.EX P0, PT, R17, UR7, PT, P0 ;  /* 0x0000000711007c0c */ /* 0x000fe2000bf06100 */
[----:B------:R-:W-:Y:S01]  /*95c0*/  IMAD.MOV.U32 R6, RZ, RZ, -0x1 ;  /* 0xffffffffff067424 */ /* 0x000fe200078e00ff */
[----:B------:R-:W-:-:S11]  /*95d0*/  @P2 LOP3.LUT R0, R0, 0x1, R5, 0x78, !PT ;  /* 0x0000000100002812 */ /* 0x000fd600078e7805 */
[----:B------:R-:W-:Y:S05]  /*95e0*/  @P0 BRA `(.L_x_309) ;  /* 0x0000000400540947 */ /* 0x000fea0003800000 */
[----:B------:R-:W0:Y:S01]  /*95f0*/  S2R R15, SR_CTAID.X ;  /* 0x00000000000f7919 */ /* 0x000e220000002500 */
[----:B------:R-:W-:Y:S01]  /*9600*/  ULDC.64 UR6, c[0x0][0x628] ;  /* 0x00018a0000067ab9 */ /* 0x000fe20000000a00 */
[----:B------:R-:W-:Y:S01]  /*9610*/  ULDC UR8, c[0x0][0x630] ;  /* 0x00018c0000087ab9 */ /* 0x000fe20000000800 */
[----:B------:R-:W-:Y:S01]  /*9620*/  ISETP.NE.U32.AND P0, PT, RZ, UR6, PT ;  /* 0x00000006ff007c0c */ /* 0x000fe2000bf05070 */
[----:B------:R-:W1:Y:S01]  /*9630*/  S2R R20, SR_CTAID.Y ;  /* 0x0000000000147919 */ /* 0x000e620000002600 */
[----:B------:R-:W-:Y:S01]  /*9640*/  ULDC UR9, c[0x0][0x150] ;  /* 0x0000540000097ab9 */ /* 0x000fe20000000800 */
[----:B------:R-:W-:Y:S01]  /*9650*/  IMAD.MOV.U32 R4, RZ, RZ, R16 ;  /* 0x000000ffff047224 */ /* 0x000fe200078e0010 */
[----:B------:R-:W-:Y:S01]  /*9660*/  ISETP.NE.AND.EX P0, PT, RZ, UR7, PT, P0 ;  /* 0x00000007ff007c0c */ /* 0x000fe2000bf05300 */
[----:B------:R-:W-:Y:S01]  /*9670*/  IMAD.MOV.U32 R5, RZ, RZ, R17 ;  /* 0x000000ffff057224 */ /* 0x000fe200078e0011 */
[----:B0-----:R-:W-:-:S11]  /*9680*/  I2FP.F32.U32 R22, R15 ;  /* 0x0000000f00167245 */ /* 0x001fd60000201000 */
[----:B------:R-:W-:Y:S05]  /*9690*/  @!P0 BRA `(.L_x_310) ;  /* 0x0000000000288947 */ /* 0x000fea0003800000 */
[----:B------:R-:W-:Y:S02]  /*96a0*/  ULDC UR5, c[0x0][0x634] ;  /* 0x00018d0000057ab9 */ /* 0x000fe40000000800 */
[----:B------:R-:W-:-:S05]  /*96b0*/  IADD3 R5, P0, R16, UR5, RZ ;  /* 0x0000000510057c10 */ /* 0x000fca000ff1e0ff */
[----:B------:R-:W-:-:S04]  /*96c0*/  IMAD.X R21, RZ, RZ, R17, P0 ;  /* 0x000000ffff157224 */ /* 0x000fc800000e0611 */
[----:B------:R-:W-:-:S04]  /*96d0*/  IMAD.WIDE.U32 R6, R21, UR6, RZ ;  /* 0x0000000615067c25 */ /* 0x000fc8000f8e00ff */
[----:B------:R-:W-:-:S04]  /*96e0*/  IMAD.WIDE.U32 R6, P0, R5, UR7, R6 ;  /* 0x0000000705067c25 */ /* 0x000fc8000f800006 */
[----:B------:R-:W-:-:S04]  /*96f0*/  IMAD.WIDE.U32 R4, R5, UR6, RZ ;  /* 0x0000000605047c25 */ /* 0x000fc8000f8e00ff */
[----:B------:R-:W-:Y:S01]  /*9700*/  IMAD.MOV.U32 R4, RZ, RZ, R7 ;  /* 0x000000ffff047224 */ /* 0x000fe200078e0007 */
[----:B------:R-:W-:Y:S01]  /*9710*/  IADD3 RZ, P1, R5, R6, RZ ;  /* 0x0000000605ff7210 */ /* 0x000fe20007f3e0ff */
[----:B------:R-:W-:-:S04]  /*9720*/  IMAD.X R5, RZ, RZ, RZ, P0 ;  /* 0x000000ffff057224 */ /* 0x000fc800000e06ff */
[----:B------:R-:W-:-:S08]  /*9730*/  IMAD.WIDE.U32.X R4, R21, UR7, R4, P1 ;  /* 0x0000000715047c25 */ /* 0x000fd000088e0404 */
.L_x_310:
[--C-:B------:R-:W-:Y:S01]  /*9740*/  SHF.R.U64 R14, R4, UR8, R5.reuse ;  /* 0x00000008040e7c19 */ /* 0x100fe20008001205 */
[----:B------:R-:W-:Y:S01]  /*9750*/  FMUL R22, R22, UR9 ;  /* 0x0000000916167c20 */ /* 0x000fe20008400000 */
[----:B------:R-:W-:Y:S01]  /*9760*/  SHF.R.U32.HI R4, RZ, UR8, R5 ;  /* 0x00000008ff047c19 */ /* 0x000fe20008011605 */
[----:B------:R-:W0:Y:S01]  /*9770*/  LDC R6, c[0x0][0x144] ;  /* 0x00005100ff067b82 */ /* 0x000e220000000800 */
[----:B------:R-:W-:Y:S01]  /*9780*/  IADD3 R5, P0, RZ, -R14, RZ ;  /* 0x8000000eff057210 */ /* 0x000fe20007f1e0ff */
[----:B------:R-:W-:Y:S01]  /*9790*/  ULDC UR5, c[0x0][0x154] ;  /* 0x0000550000057ab9 */ /* 0x000fe20000000800 */
[----:B-1----:R-:W-:Y:S01]  /*97a0*/  I2FP.F32.U32 R7, R20 ;  /* 0x0000001400077245 */ /* 0x002fe20000201000 */
[----:B------:R-:W1:Y:S01]  /*97b0*/  F2I.U32.TRUNC.NTZ R22, R22 ;  /* 0x0000001600167305 */ /* 0x000e62000020f000 */
[----:B------:R-:W-:Y:S01]  /*97c0*/  ULDC.64 UR6, c[0x0][0x620] ;  /* 0x0001880000067ab9 */ /* 0x000fe20000000a00 */
[----:B------:R-:W-:Y:S01]  /*97d0*/  IMAD.X R4, RZ, RZ, ~R4, P0 ;  /* 0x000000ffff047224 */ /* 0x000fe200000e0e04 */
[----:B------:R-:W-:Y:S01]  /*97e0*/  ISETP.NE.AND P2, PT, R2, 0x1, PT ;  /* 0x000000010200780c */ /* 0x000fe20003f45270 */
[----:B------:R-:W-:Y:S01]  /*97f0*/  FMUL R23, R7, UR5 ;  /* 0x0000000507177c20 */ /* 0x000fe20008400000 */
[----:B------:R-:W2:Y:S01]  /*9800*/  LDC R25, c[0x0][0x148] ;  /* 0x00005200ff197b82 */ /* 0x000ea20000000800 */
[----:B------:R-:W-:Y:S01]  /*9810*/  IMAD R4, R4, UR6, RZ ;  /* 0x0000000604047c24 */ /* 0x000fe2000f8e02ff */
[----:B------:R-:W-:-:S03]  /*9820*/  ULDC UR5, c[0x0][0x618] ;  /* 0x0001860000057ab9 */ /* 0x000fc60000000800 */
[----:B------:R-:W3:Y:S01]  /*9830*/  F2I.U32.TRUNC.NTZ R23, R23 ;  /* 0x0000001700177305 */ /* 0x000ee2000020f000 */
[C---:B------:R-:W-:Y:S02]  /*9840*/  IMAD R7, R5.reuse, UR7, R4 ;  /* 0x0000000705077c24 */ /* 0x040fe4000f8e0204 */
[----:B------:R-:W-:Y:S01]  /*9850*/  IMAD.WIDE.U32 R4, R5, UR6, R16 ;  /* 0x0000000605047c25 */ /* 0x000fe2000f8e0010 */
[----:B------:R-:W-:Y:S02]  /*9860*/  ULDC.64 UR6, c[0x0][0x640] ;  /* 0x0001900000067ab9 */ /* 0x000fe40000000a00 */
[----:B------:R-:W-:Y:S01]  /*9870*/  ISETP.NE.U32.AND P0, PT, RZ, UR6, PT ;  /* 0x00000006ff007c0c */ /* 0x000fe2000bf05070 */
[----:B------:R-:W-:Y:S02]  /*9880*/  IMAD.IADD R5, R5, 0x1, R7 ;  /* 0x0000000105057824 */ /* 0x000fe400078e0207 */
[----:B-1----:R-:W-:Y:S01]  /*9890*/  IMAD.MOV R22, RZ, RZ, -R22 ;  /* 0x000000ffff167224 */ /* 0x002fe200078e0a16 */
[----:B------:R-:W-:-:S02]  /*98a0*/  ISETP.NE.AND.EX P0, PT, RZ, UR7, PT, P0 ;  /* 0x00000007ff007c0c */ /* 0x000fc4000bf05300 */
[----:B------:R-:W-:Y:S01]  /*98b0*/  SHF.R.U64 R21, R4, UR5, R5 ;  /* 0x0000000504157c19 */ /* 0x000fe20008001205 */
[----:B0-----:R-:W-:Y:S01]  /*98c0*/  IMAD R15, R6, R22, R15 ;  /* 0x00000016060f7224 */ /* 0x001fe200078e020f */
[----:B------:R-:W-:Y:S01]  /*98d0*/  SHF.R.U32.HI R4, RZ, UR5, R5 ;  /* 0x00000005ff047c19 */ /* 0x000fe20008011605 */
[----:B------:R-:W-:Y:S01]  /*98e0*/  ULDC UR5, c[0x0][0x608] ;  /* 0x0001820000057ab9 */ /* 0x000fe20000000800 */
[----:B---3--:R-:W-:Y:S02]  /*98f0*/  IMAD.MOV R6, RZ, RZ, -R23 ;  /* 0x000000ffff067224 */ /* 0x008fe400078e0a17 */
[--C-:B------:R-:W-:Y:S02]  /*9900*/  SHF.R.U64 R22, R21, UR5, R4.reuse ;  /* 0x0000000515167c19 */ /* 0x100fe40008001204 */
[----:B------:R-:W-:Y:S01]  /*9910*/  SHF.R.U32.HI R5, RZ, UR5, R4 ;  /* 0x00000005ff057c19 */ /* 0x000fe20008011604 */
[----:B------:R-:W-:Y:S01]  /*9920*/  ULDC UR5, c[0x0][0x658] ;  /* 0x0001960000057ab9 */ /* 0x000fe20000000800 */
[----:B--2---:R-:W-:-:S02]  /*9930*/  @P2 IMAD R15, R25, R6, R20 ;  /* 0x00000006190f2224 */ /* 0x004fc400078e0214 */
[--C-:B------:R-:W-:Y:S02]  /*9940*/  SHF.R.U64 R20, R22, UR5, R5.reuse ;  /* 0x0000000516147c19 */ /* 0x100fe40008001205 */
[----:B------:R-:W-:-:S03]  /*9950*/  SHF.R.U32.HI R23, RZ, UR5, R5 ;  /* 0x00000005ff177c19 */ /* 0x000fc60008011605 */
[----:B------:R-:W-:Y:S02]  /*9960*/  IMAD.MOV.U32 R6, RZ, RZ, R20 ;  /* 0x000000ffff067224 */ /* 0x000fe400078e0014 */
[----:B------:R-:W-:Y:S01]  /*9970*/  IMAD.MOV.U32 R5, RZ, RZ, R23 ;  /* 0x000000ffff057224 */ /* 0x000fe200078e0017 */
[----:B------:R-:W-:Y:S06]  /*9980*/  @!P0 BRA `(.L_x_311) ;  /* 0x00000000002c8947 */ /* 0x000fec0003800000 */
        /* <DEDUP_REMOVED lines=9> */
[----:B------:R-:W-:-:S04]  /*9a20*/  IMAD.WIDE.U32.X R4, R23, UR7, R4, P1 ;  /* 0x0000000717047c25 */ /* 0x000fc800088e0404 */
[----:B------:R-:W-:-:S07]  /*9a30*/  IMAD.MOV.U32 R6, RZ, RZ, R4 ;  /* 0x000000ffff067224 */ /* 0x000fce00078e0004 */
.L_x_311:
[----:B------:R-:W-:Y:S01]  /*9a40*/  ULDC UR5, c[0x0][0x648] ;  /* 0x0001920000057ab9 */ /* 0x000fe20000000800 */
[----:B------:R-:W-:Y:S01]  /*9a50*/  LOP3.LUT R4, R22, UR17, RZ, 0xc0, !PT ;  /* 0x0000001116047c12 */ /* 0x000fe2000f8ec0ff */
[----:B------:R-:W-:Y:S01]  /*9a60*/  ULDC UR6, c[0x0][0x610] ;  /* 0x0001840000067ab9 */ /* 0x000fe20000000800 */
[----:B------:R-:W-:Y:S01]  /*9a70*/  SHF.R.U64 R5, R6, UR5, R5 ;  /* 0x0000000506057c19 */ /* 0x000fe20008001205 */
[----:B------:R-:W-:Y:S01]  /*9a80*/  ULDC UR5, c[0x0][0x638] ;  /* 0x00018e0000057ab9 */ /* 0x000fe20000000800 */
[----:B------:R-:W-:-:S03]  /*9a90*/  LOP3.LUT R21, R21, UR4, RZ, 0xc0, !PT ;  /* 0x0000000415157c12 */ /* 0x000fc6000f8ec0ff */
[----:B------:R-:W-:Y:S02]  /*9aa0*/  IMAD.MOV R7, RZ, RZ, -R5 ;  /* 0x000000ffff077224 */ /* 0x000fe400078e0a05 */
[----:B------:R-:W-:Y:S02]  /*9ab0*/  IMAD R4, R5, UR18, R4 ;  /* 0x0000001205047c24 */ /* 0x000fe4000f8e0204 */
[----:B------:R-:W-:Y:S01]  /*9ac0*/  IMAD R20, R7, UR5, R20 ;  /* 0x0000000507147c24 */ /* 0x000fe2000f8e0214 */
[----:B------:R-:W-:Y:S01]  /*9ad0*/  ULDC UR5, c[0x0][0x600] ;  /* 0x0001800000057ab9 */ /* 0x000fe20000000800 */
[----:B------:R-:W-:Y:S02]  /*9ae0*/  IMAD R15, R4, UR6, R15 ;  /* 0x00000006040f7c24 */ /* 0x000fe4000f8e020f */
[----:B------:R-:W-:Y:S02]  /*9af0*/  IMAD R6, R20, UR5, R21 ;  /* 0x0000000514067c24 */ /* 0x000fe4000f8e0215 */
[----:B------:R-:W-:-:S03]  /*9b00*/  IMAD.MOV.U32 R4, RZ, RZ, 0x1 ;  /* 0x00000001ff047424 */ /* 0x000fc600078e00ff */
[----:B------:R-:W-:Y:S02]  /*9b10*/  SEL R20, R6, R15, !P2 ;  /* 0x0000000f06147207 */ /* 0x000fe40005000000 */
[----:B------:R-:W-:Y:S01]  /*9b20*/  SEL R21, R15, R6, !P2 ;  /* 0x000000060f157207 */ /* 0x000fe20005000000 */
[----:B------:R-:W-:-:S07]  /*9b30*/  IMAD.MOV.U32 R6, RZ, RZ, R14 ;  /* 0x000000ffff067224 */ /* 0x000fce00078e000e */
.L_x_309:
[----:B------:R-:W-:Y:S05]  /*9b40*/  BSYNC B1 ;  /* 0x0000000000017941 */ /* 0x000fea0003800000 */
.L_x_308:
[----:B------:R-:W-:-:S13]  /*9b50*/  LOP3.LUT P0, RZ, R4, 0xff, RZ, 0xc0, !PT ;  /* 0x000000ff04ff7812 */ /* 0x000fda000780c0ff */
[----:B------:R-:W-:Y:S05]  /*9b60*/  @P0 BRA `(.L_x_312) ;  /* 0xfffffff400400947 */ /* 0x000fea000383ffff */
[----:B------:R-:W-:Y:S05]  /*9b70*/  BSYNC B0 ;  /* 0x0000000000007941 */ /* 0x000fea0003800000 */
.L_x_301:
[----:B------:R-:W-:-:S03]  /*9b80*/  UMOV UR5, 0xffffffff ;  /* 0xffffffff00057882 */ /* 0x000fc60000000000 */
[----:B------:R-:W-:Y:S05]  /*9b90*/  BRA.DIV UR5, `(.L_x_313) ;  /* 0x0000000e050c7947 */ /* 0x000fea000b800000 */
[----:B------:R-:W-:-:S13]  /*9ba0*/  ELECT P6, URZ, PT ;  /* 0x00000000003f782f */ /* 0x000fda00038c0000 */
.L_x_341:
[----:B------:R-:W-:Y:S04]  /*9bb0*/  BSSY B0, `(.L_x_314) ;  /* 0x00000a9000007945 */ /* 0x000fe80003800000 */
[----:B------:R-:W-:Y:S05]  /*9bc0*/  @!P6 BRA `(.L_x_315) ;  /* 0x00000008009ce947 */ /* 0x000fea0003800000 */
[----:B------:R-:W-:-:S04]  /*9bd0*/  LOP3.LUT R19, R19, 0x2, RZ, 0xfc, !PT ;  /* 0x0000000213137812 */ /* 0x000fc800078efcff */
[----:B------:R-:W-:-:S13]  /*9be0*/  ISETP.NE.AND P0, PT, R19, 0x3, PT ;  /* 0x000000031300780c */ /* 0x000fda0003f05270 */
[----:B------:R-:W-:Y:S05]  /*9bf0*/  @!P0 BRA `(.L_x_316) ;  /* 0x0000000000048947 */ /* 0x000fea0003800000 */
[----:B------:R-:W-:Y:S01]  /*9c00*/  BPT.TRAP 0x1 ;  /* 0x000000040000795c */ /* 0x000fe20000300000 */
.L_x_316:
[----:B------:R-:W0:Y:S01]  /*9c10*/  S2R R5, SR_CgaCtaId ;  /* 0x0000000000057919 */ /* 0x000e220000008800 */
[----:B------:R-:W-:Y:S02]  /*9c20*/  MOV R2, 0x400 ;  /* 0x0000040000027802 */ /* 0x000fe40000000f00 */
[----:B------:R-:W-:Y:S02]  /*9c30*/  SHF.L.U32 R4, R0, 0x1f, RZ ;  /* 0x0000001f00047819 */ /* 0x000fe400000006ff */
[----:B0-----:R-:W-:-:S05]  /*9c40*/  LEA R2, R5, R2, 0x18 ;  /* 0x0000000205027211 */ /* 0x001fca00078ec0ff */
[----:B------:R-:W-:-:S04]  /*9c50*/  VIADD R2, R2, 0x90 ;  /* 0x0000009002027836 */ /* 0x000fc80000000000 */
[C---:B------:R-:W-:Y:S02]  /*9c60*/  IMAD R7, R3.reuse, 0x8, R2 ;  /* 0x0000000803077824 */ /* 0x040fe400078e0202 */
[----:B------:R-:W-:Y:S02]  /*9c70*/  VIADD R3, R3, 0x1 ;  /* 0x0000000103037836 */ /* 0x000fe40000000000 */
[----:B------:R-:W0:Y:S03]  /*9c80*/  SYNCS.PHASECHK.TRANS64.TRYWAIT P0, [R7+URZ], R4 ;  /* 0x00000004070075a7 */ /* 0x000e26000800017f */
[----:B------:R-:W-:-:S04]  /*9c90*/  ISETP.NE.AND P1, PT, R3, 0x12, PT ;  /* 0x000000120300780c */ /* 0x000fc80003f25270 */
[----:B------:R-:W-:Y:S02]  /*9ca0*/  SEL R5, RZ, 0x1, P1 ;  /* 0x00000001ff057807 */ /* 0x000fe40000800000 */
[----:B------:R-:W-:Y:S02]  /*9cb0*/  SEL R3, R3, RZ, P1 ;  /* 0x000000ff03037207 */ /* 0x000fe40000800000 */
[----:B------:R-:W-:-:S03]  /*9cc0*/  LOP3.LUT R6, R0, R5, RZ, 0x3c, !PT ;  /* 0x0000000500067212 */ /* 0x000fc600078e3cff */
[----:B------:R-:W-:Y:S01]  /*9cd0*/  IMAD R8, R3, 0x8, R2 ;  /* 0x0000000803087824 */ /* 0x000fe200078e0202 */
[----:B------:R-:W-:Y:S01]  /*9ce0*/  SHF.L.U32 R5, R6, 0x1f, RZ ;  /* 0x0000001f06057819 */ /* 0x000fe200000006ff */
[----:B0-----:R-:W-:Y:S06]  /*9cf0*/  @!P0 BRA `(.L_x_317) ;  /* 0x0000000800d48947 */ /* 0x001fec0003800000 */
.L_x_342:
[----:B------:R-:W1:Y:S01]  /*9d00*/  SYNCS.PHASECHK.TRANS64.TRYWAIT P0, [R8+URZ], R5 ;  /* 0x00000005080075a7 */ /* 0x000e62000800017f */
[----:B------:R-:W-:-:S05]  /*9d10*/  VIADD R0, R3, 0x1 ;  /* 0x0000000103007836 */ /* 0x000fca0000000000 */
[----:B------:R-:W-:-:S04]  /*9d20*/  ISETP.NE.AND P1, PT, R0, 0x12, PT ;  /* 0x000000120000780c */ /* 0x000fc80003f25270 */
[----:B------:R-:W-:Y:S02]  /*9d30*/  SEL R3, RZ, 0x1, P1 ;  /* 0x00000001ff037807 */ /* 0x000fe40000800000 */
[----:B0-----:R-:W-:Y:S02]  /*9d40*/  SEL R7, R0, RZ, P1 ;  /* 0x000000ff00077207 */ /* 0x001fe40000800000 */
[----:B------:R-:W-:-:S03]  /*9d50*/  LOP3.LUT R6, R6, R3, RZ, 0x3c, !PT ;  /* 0x0000000306067212 */ /* 0x000fc600078e3cff */
[----:B------:R-:W-:Y:S01]  /*9d60*/  IMAD R9, R7, 0x8, R2 ;  /* 0x0000000807097824 */ /* 0x000fe200078e0202 */
[----:B------:R-:W-:Y:S01]  /*9d70*/  SHF.L.U32 R4, R6, 0x1f, RZ ;  /* 0x0000001f06047819 */ /* 0x000fe200000006ff */
[----:B-1----:R-:W-:Y:S06]  /*9d80*/  @!P0 BRA `(.L_x_318) ;  /* 0x0000000800c48947 */ /* 0x002fec0003800000 */
.L_x_343:
[----:B------:R-:W1:Y:S01]  /*9d90*/  SYNCS.PHASECHK.TRANS64.TRYWAIT P0, [R9+URZ], R4 ;  /* 0x00000004090075a7 */ /* 0x000e62000800017f */
[----:B------:R-:W-:-:S05]  /*9da0*/  VIADD R0, R7, 0x1 ;  /* 0x0000000107007836 */ /* 0x000fca0000000000 */
[----:B------:R-:W-:-:S04]  /*9db0*/  ISETP.NE.AND P1, PT, R0, 0x12, PT ;  /* 0x000000120000780c */ /* 0x000fc80003f25270 */
[----:B------:R-:W-:Y:S02]  /*9dc0*/  SEL R3, RZ, 0x1, P1 ;  /* 0x00000001ff037807 */ /* 0x000fe40000800000 */
[----:B------:R-:W-:Y:S02]  /*9dd0*/  SEL R7, R0, RZ, P1 ;  /* 0x000000ff00077207 */ /* 0x000fe40000800000 */
[----:B------:R-:W-:-:S03]  /*9de0*/  LOP3.LUT R6, R6, R3, RZ, 0x3c, !PT ;  /* 0x0000000306067212 */ /* 0x000fc600078e3cff */
[----:B0-----:R-:W-:Y:S01]  /*9df0*/  IMAD R8, R7, 0x8, R2 ;  /* 0x0000000807087824 */ /* 0x001fe200078e0202 */
[----:B------:R-:W-:Y:S01]  /*9e00*/  SHF.L.U32 R5, R6, 0x1f, RZ ;  /* 0x0000001f06057819 */ /* 0x000fe200000006ff */
[----:B-1----:R-:W-:Y:S06]  /*9e10*/  @!P0 BRA `(.L_x_319) ;  /* 0x0000000800b48947 */ /* 0x002fec0003800000 */
.L_x_344:
        /* <DEDUP_REMOVED lines=9> */
.L_x_345:
        /* <DEDUP_REMOVED lines=9> */
.L_x_346:
        /* <DEDUP_REMOVED lines=9> */
.L_x_347:
        /* <DEDUP_REMOVED lines=9> */
.L_x_348:
        /* <DEDUP_REMOVED lines=9> */
.L_x_349:
        /* <DEDUP_REMOVED lines=9> */
.L_x_350:
        /* <DEDUP_REMOVED lines=9> */
.L_x_351:
        /* <DEDUP_REMOVED lines=9> */
.L_x_352:
        /* <DEDUP_REMOVED lines=9> */
.L_x_353:
        /* <DEDUP_REMOVED lines=9> */
.L_x_354:
        /* <DEDUP_REMOVED lines=9> */
.L_x_355:
        /* <DEDUP_REMOVED lines=9> */
.L_x_356:
[----:B------:R-:W1:Y:S01]  /*a4e0*/  SYNCS.PHASECHK.TRANS64.TRYWAIT P0, [R8+URZ], R5 ;  /* 0x00000005080075a7 */ /* 0x000e62000800017f */
[----:B------:R-:W-:-:S05]  /*a4f0*/  VIADD R0, R7, 0x1 ;  /* 0x0000000107007836 */ /* 0x000fca0000000000 */
[----:B------:R-:W-:-:S04]  /*a500*/  ISETP.NE.AND P1, PT, R0, 0x12, PT ;  /* 0x000000120000780c */ /* 0x000fc80003f25270 */
[----:B------:R-:W-:Y:S02]  /*a510*/  SEL R3, RZ, 0x1, P1 ;  /* 0x00000001ff037807 */ /* 0x000fe40000800000 */
[----:B------:R-:W-:Y:S02]  /*a520*/  SEL R7, R0, RZ, P1 ;  /* 0x000000ff00077207 */ /* 0x000fe40000800000 */
[----:B0-----:R-:W-:-:S03]  /*a530*/  LOP3.LUT R9, R6, R3, RZ, 0x3c, !PT ;  /* 0x0000000306097212 */ /* 0x001fc600078e3cff */
[----:B------:R-:W-:Y:S01]  /*a540*/  IMAD R11, R7, 0x8, R2 ;  /* 0x00000008070b7824 */ /* 0x000fe200078e0202 */
[----:B------:R-:W-:Y:S01]  /*a550*/  SHF.L.U32 R6, R9, 0x1f, RZ ;  /* 0x0000001f09067819 */ /* 0x000fe200000006ff */
[----:B-1----:R-:W-:Y:S06]  /*a560*/  @!P0 BRA `(.L_x_332) ;  /* 0x0000000400e48947 */ /* 0x002fec0003800000 */
.L_x_357:
[----:B------:R-:W1:Y:S01]  /*a570*/  SYNCS.PHASECHK.TRANS64.TRYWAIT P0, [R11+URZ], R6 ;  /* 0x000000060b0075a7 */ /* 0x000e62000800017f */
[----:B------:R-:W-:-:S05]  /*a580*/  VIADD R0, R7, 0x1 ;  /* 0x0000000107007836 */ /* 0x000fca0000000000 */
[----:B------:R-:W-:-:S04]  /*a590*/  ISETP.NE.AND P1, PT, R0, 0x12, PT ;  /* 0x000000120000780c */ /* 0x000fc80003f25270 */
[----:B------:R-:W-:Y:S02]  /*a5a0*/  SEL R4, RZ, 0x1, P1 ;  /* 0x00000001ff047807 */ /* 0x000fe40000800000 */
[----:B------:R-:W-:Y:S02]  /*a5b0*/  SEL R3, R0, RZ, P1 ;  /* 0x000000ff00037207 */ /* 0x000fe40000800000 */
[----:B------:R-:W-:Y:S01]  /*a5c0*/  LOP3.LUT R0, R9, R4, RZ, 0x3c, !PT ;  /* 0x0000000409007212 */ /* 0x000fe200078e3cff */
[----:B-1----:R-:W-:Y:S06]  /*a5d0*/  @!P0 BRA `(.L_x_333) ;  /* 0x0000000400dc8947 */ /* 0x002fec0003800000 */
.L_x_358:
[----:B------:R-:W-:Y:S01]  /*a5e0*/  IMAD R3, R3, 0x8, R2 ;  /* 0x0000000803037824 */ /* 0x000fe200078e0202 */
[----:B------:R-:W-:-:S07]  /*a5f0*/  SHF.L.U32 R0, R0, 0x1f, RZ ;  /* 0x0000001f00007819 */ /* 0x000fce00000006ff */
.L_x_334:
[----:B--2---:R2:W3:Y:S02]  /*a600*/  SYNCS.PHASECHK.TRANS64.TRYWAIT P0, [R3+URZ], R0 ;  /* 0x00000000030075a7 */ /* 0x0044e4000800017f */
[----:B---3--:R-:W-:Y:S05]  /*a610*/  @!P0 NANOSLEEP.SYNCS 0x989680 ;  /* 0x009896800000895d */ /* 0x008fea0003900000 */
[----:B------:R-:W3:Y:S02]  /*a620*/  @!P0 SYNCS.PHASECHK.TRANS64 P0, [R3+URZ], R0 ;  /* 0x00000000030085a7 */ /* 0x000ee4000800007f */
[----:B---3--:R-:W-:Y:S05]  /*a630*/  @!P0 BRA `(.L_x_334) ;  /* 0xfffffffc00f08947 */ /* 0x008fea000383ffff */
.L_x_315:
[----:B------:R-:W-:Y:S05]  /*a640*/  BSYNC B0 ;  /* 0x0000000000007941 */ /* 0x000fea0003800000 */
.L_x_314:
[----:B------:R-:W-:Y:S05]  /*a650*/  EXIT ;  /* 0x000000000000794d */ /* 0x000fea0003800000 */
.L_x_22:
[----:B----4-:R4:W0:Y:S02]  /*a660*/  SYNCS.PHASECHK.TRANS64.TRYWAIT P1, [R3+URZ], R0 ;  /* 0x00000000030075a7 */ /* 0x010824000802017f */
[----:B0-----:R-:W-:Y:S05]  /*a670*/  @!P1 NANOSLEEP.SYNCS 0x989680 ;  /* 0x009896800000995d */ /* 0x001fea0003900000 */
[----:B------:R-:W0:Y:S02]  /*a680*/  @!P1 SYNCS.PHASECHK.TRANS64 P1, [R3+URZ], R0 ;  /* 0x00000000030095a7 */ /* 0x000e24000802007f */
[----:B0-----:R-:W-:Y:S05]  /*a690*/  @!P1 BRA `(.L_x_22) ;  /* 0xfffffffc00f09947 */ /* 0x001fea000383ffff */
[----:B------:R-:W-:Y:S05]  /*a6a0*/  BRA `(.L_x_21) ;  /* 0xffffff7000187947 */ /* 0x000fea000383ffff */
.L_x_27:
[----:B-1----:R1:W3:Y:S02]  /*a6b0*/  SYNCS.PHASECHK.TRANS64.TRYWAIT P1, [R5+URZ], R4 ;  /* 0x00000004050075a7 */ /* 0x0022e4000802017f */
[----:B---3--:R-:W-:Y:S05]  /*a6c0*/  @!P1 NANOSLEEP.SYNCS 0x989680 ;  /* 0x009896800000995d */ /* 0x008fea0003900000 */
[----:B------:R-:W3:Y:S02]  /*a6d0*/  @!P1 SYNCS.PHASECHK.TRANS64 P1, [R5+URZ], R4 ;  /* 0x00000004050095a7 */ /* 0x000ee4000802007f */
[----:B---3--:R-:W-:Y:S05]  /*a6e0*/  @!P1 BRA `(.L_x_27) ;  /* 0xfffffffc00f09947 */ /* 0x008fea000383ffff */
[----:B------:R-:W-:Y:S05]  /*a6f0*/  BRA `(.L_x_26) ;  /* 0xffffff7000ac7947 */ /* 0x000fea000383ffff */
.L_x_302:
[----:B------:R-:W-:Y:S01]  /*a700*/  BSSY B1, `(.L_x_335) ;  /* 0x0000006000017945 */ /* 0x000fe20003800000 */
[----:B------:R-:W-:-:S07]  /*a710*/  IMAD.MOV.U32 R15, RZ, RZ, -0x1 ;  /* 0xffffffffff0f7424 */ /* 0x000fce00078e00ff */
[----:B------:R-:W-:Y:S05]  /*a720*/  WARPSYNC.COLLECTIVE R15, `(.L_x_336) ;  /* 0x000000000f0c7348 */ /* 0x000fea0003c00000 */
[----:B------:R-:W-:Y:S02]  /*a730*/  ELECT P6, UR62, PT ;  /* 0x00000000003e782f */ /* 0x000fe400038c0000 */
[----:B------:R-:W-:Y:S01]  /*a740*/  MOV R14, UR62 ;  /* 0x0000003e000e7c02 */ /* 0x000fe20008000f00 */
[----:B------:R-:W-:Y:S10]  /*a750*/  ENDCOLLECTIVE ;  /* 0x000000000000791b */ /* 0x000ff40003800000 */
.L_x_336:
[----:B------:R-:W-:Y:S05]  /*a760*/  BSYNC B1 ;  /* 0x0000000000017941 */ /* 0x000fea0003800000 */
.L_x_335:
[----:B------:R-:W-:Y:S05]  /*a770*/  BRA `(.L_x_337) ;  /* 0xffffffe800487947 */ /* 0x000fea000383ffff */
.L_x_305:
[----:B-1----:R1:W2:Y:S02]  /*a780*/  SYNCS.PHASECHK.TRANS64.TRYWAIT P0, [R23+URZ+0x90], R14 ;  /* 0x0000900e170075a7 */ /* 0x0022a4000800017f */
[----:B--2---:R-:W-:Y:S05]  /*a790*/  @!P0 NANOSLEEP.SYNCS 0x989680 ;  /* 0x009896800000895d */ /* 0x004fea0003900000 */
[----:B------:R-:W2:Y:S02]  /*a7a0*/  @!P0 SYNCS.PHASECHK.TRANS64 P0, [R23+URZ+0x90], R14 ;  /* 0x0000900e170085a7 */ /* 0x000ea4000800007f */
[----:B--2---:R-:W-:Y:S05]  /*a7b0*/  @!P0 BRA `(.L_x_305) ;  /* 0xfffffffc00f08947 */ /* 0x004fea000383ffff */
[----:B------:R-:W-:Y:S05]  /*a7c0*/  BRA `(.L_x_338) ;  /* 0xffffffe800807947 */ /* 0x000fea000383ffff */
.L_x_313:
[----:B------:R-:W-:Y:S01]  /*a7d0*/  BSSY B0, `(.L_x_339) ;  /* 0x0000006000007945 */ /* 0x000fe20003800000 */
[----:B------:R-:W-:-:S07]  /*a7e0*/  IMAD.MOV.U32 R15, RZ, RZ, -0x1 ;  /* 0xffffffffff0f7424 */ /* 0x000fce00078e00ff */
[----:B------:R-:W-:Y:S05]  /*a7f0*/  WARPSYNC.COLLECTIVE R15, `(.L_x_340) ;  /* 0x000000000f0c7348 */ /* 0x000fea0003c00000 */
[----:B------:R-:W-:Y:S02]  /*a800*/  ELECT P6, UR62, PT ;  /* 0x00000000003e782f */ /* 0x000fe400038c0000 */
[----:B------:R-:W-:Y:S01]  /*a810*/  MOV R14, UR62 ;  /* 0x0000003e000e7c02 */ /* 0x000fe20008000f00 */
[----:B------:R-:W-:Y:S10]  /*a820*/  ENDCOLLECTIVE ;  /* 0x000000000000791b */ /* 0x000ff40003800000 */
.L_x_340:
[----:B------:R-:W-:Y:S05]  /*a830*/  BSYNC B0 ;  /* 0x0000000000007941 */ /* 0x000fea0003800000 */
.L_x_339:
[----:B------:R-:W-:Y:S05]  /*a840*/  BRA `(.L_x_341) ;  /* 0xfffffff000d87947 */ /* 0x000fea000383ffff */
.L_x_317:
[----:B0-----:R0:W1:Y:S02]  /*a850*/  SYNCS.PHASECHK.TRANS64.TRYWAIT P0, [R7+URZ], R4 ;  /* 0x00000004070075a7 */ /* 0x001064000800017f */
[----:B-1----:R-:W-:Y:S05]  /*a860*/  @!P0 NANOSLEEP.SYNCS 0x989680 ;  /* 0x009896800000895d */ /* 0x002fea0003900000 */
[----:B------:R-:W1:Y:S02]  /*a870*/  @!P0 SYNCS.PHASECHK.TRANS64 P0, [R7+URZ], R4 ;  /* 0x00000004070085a7 */ /* 0x000e64000800007f */
[----:B-1----:R-:W-:Y:S05]  /*a880*/  @!P0 BRA `(.L_x_317) ;  /* 0xfffffffc00f08947 */ /* 0x002fea000383ffff */
[----:B------:R-:W-:Y:S05]  /*a890*/  BRA `(.L_x_342) ;  /* 0xfffffff400187947 */ /* 0x000fea000383ffff */
.L_x_318:
[----:B0-----:R0:W1:Y:S02]  /*a8a0*/  SYNCS.PHASECHK.TRANS64.TRYWAIT P0, [R8+URZ], R5 ;  /* 0x00000005080075a7 */ /* 0x001064000800017f */
[----:B-1----:R-:W-:Y:S05]  /*a8b0*/  @!P0 NANOSLEEP.SYNCS 0x989680 ;  /* 0x009896800000895d */ /* 0x002fea0003900000 */
[----:B------:R-:W1:Y:S02]  /*a8c0*/  @!P0 SYNCS.PHASECHK.TRANS64 P0, [R8+URZ], R5 ;  /* 0x00000005080085a7 */ /* 0x000e64000800007f */
[----:B-1----:R-:W-:Y:S05]  /*a8d0*/  @!P0 BRA `(.L_x_318) ;  /* 0xfffffffc00f08947 */ /* 0x002fea000383ffff */
[----:B------:R-:W-:Y:S05]  /*a8e0*/  BRA `(.L_x_343) ;  /* 0xfffffff400287947 */ /* 0x000fea000383ffff */
.L_x_319:
[----:B0-----:R0:W1:Y:S02]  /*a8f0*/  SYNCS.PHASECHK.TRANS64.TRYWAIT P0, [R9+URZ], R4 ;  /* 0x00000004090075a7 */ /* 0x001064000800017f */
[----:B-1----:R-:W-:Y:S05]  /*a900*/  @!P0 NANOSLEEP.SYNCS 0x989680 ;  /* 0x009896800000895d */ /* 0x002fea0003900000 */
[----:B------:R-:W1:Y:S02]  /*a910*/  @!P0 SYNCS.PHASECHK.TRANS64 P0, [R9+URZ], R4 ;  /* 0x00000004090085a7 */ /* 0x000e64000800007f */
[----:B-1----:R-:W-:Y:S05]  /*a920*/  @!P0 BRA `(.L_x_319) ;  /* 0xfffffffc00f08947 */ /* 0x002fea000383ffff */
[----:B------:R-:W-:Y:S05]  /*a930*/  BRA `(.L_x_344) ;  /* 0xfffffff400387947 */ /* 0x000fea000383ffff */
.L_x_320:
[----:B0-----:R0:W1:Y:S02]  /*a940*/  SYNCS.PHASECHK.TRANS64.TRYWAIT P0, [R8+URZ], R5 ;  /* 0x00000005080075a7 */ /* 0x001064000800017f */
[----:B-1----:R-:W-:Y:S05]  /*a950*/  @!P0 NANOSLEEP.SYNCS 0x989680 ;  /* 0x009896800000895d */ /* 0x002fea0003900000 */
[----:B------:R-:W1:Y:S02]  /*a960*/  @!P0 SYNCS.PHASECHK.TRANS64 P0, [R8+URZ], R5 ;  /* 0x00000005080085a7 */ /* 0x000e64000800007f */
[----:B-1----:R-:W-:Y:S05]  /*a970*/  @!P0 BRA `(.L_x_320) ;  /* 0xfffffffc00f08947 */ /* 0x002fea000383ffff */
[----:B------:R-:W-:Y:S05]  /*a980*/  BRA `(.L_x_345) ;  /* 0xfffffff400487947 */ /* 0x000fea000383ffff */
.L_x_321:
[----:B0-----:R0:W1:Y:S02]  /*a990*/  SYNCS.PHASECHK.TRANS64.TRYWAIT P0, [R9+URZ], R4 ;  /* 0x00000004090075a7 */ /* 0x001064000800017f */
[----:B-1----:R-:W-:Y:S05]  /*a9a0*/  @!P0 NANOSLEEP.SYNCS 0x989680 ;  /* 0x009896800000895d */ /* 0x002fea0003900000 */
[----:B------:R-:W1:Y:S02]  /*a9b0*/  @!P0 SYNCS.PHASECHK.TRANS64 P0, [R9+URZ], R4 ;  /* 0x00000004090085a7 */ /* 0x000e64000800007f */
[----:B-1----:R-:W-:Y:S05]  /*a9c0*/  @!P0 BRA `(.L_x_321) ;  /* 0xfffffffc00f08947 */ /* 0x002fea000383ffff */
[----:B------:R-:W-:Y:S05]  /*a9d0*/  BRA `(.L_x_346) ;  /* 0xfffffff400587947 */ /* 0x000fea000383ffff */
.L_x_322:
[----:B0-----:R0:W1:Y:S02]  /*a9e0*/  SYNCS.PHASECHK.TRANS64.TRYWAIT P0, [R8+URZ], R5 ;  /* 0x00000005080075a7 */ /* 0x001064000800017f */
[----:B-1----:R-:W-:Y:S05]  /*a9f0*/  @!P0 NANOSLEEP.SYNCS 0x989680 ;  /* 0x009896800000895d */ /* 0x002fea0003900000 */
[----:B------:R-:W1:Y:S02]  /*aa00*/  @!P0 SYNCS.PHASECHK.TRANS64 P0, [R8+URZ], R5 ;  /* 0x00000005080085a7 */ /* 0x000e64000800007f */
[----:B-1----:R-:W-:Y:S05]  /*aa10*/  @!P0 BRA `(.L_x_322) ;  /* 0xfffffffc00f08947 */ /* 0x002fea000383ffff */
[----:B------:R-:W-:Y:S05]  /*aa20*/  BRA `(.L_x_347) ;  /* 0xfffffff400687947 */ /* 0x000fea000383ffff */
.L_x_323:
[----:B0-----:R0:W1:Y:S02]  /*aa30*/  SYNCS.PHASECHK.TRANS64.TRYWAIT P0, [R9+URZ], R4 ;  /* 0x00000004090075a7 */ /* 0x001064000800017f */
[----:B-1----:R-:W-:Y:S05]  /*aa40*/  @!P0 NANOSLEEP.SYNCS 0x989680 ;  /* 0x009896800000895d */ /* 0x002fea0003900000 */
[----:B------:R-:W1:Y:S02]  /*aa50*/  @!P0 SYNCS.PHASECHK.TRANS64 P0, [R9+URZ], R4 ;  /* 0x00000004090085a7 */ /* 0x000e64000800007f */
[----:B-1----:R-:W-:Y:S05]  /*aa60*/  @!P0 BRA `(.L_x_323) ;  /* 0xfffffffc00f08947 */ /* 0x002fea000383ffff */
[----:B------:R-:W-:Y:S05]  /*aa70*/  BRA `(.L_x_348) ;  /* 0xfffffff400787947 */ /* 0x000fea000383ffff */
.L_x_324:
[----:B0-----:R0:W1:Y:S02]  /*aa80*/  SYNCS.PHASECHK.TRANS64.TRYWAIT P0, [R8+URZ], R5 ;  /* 0x00000005080075a7 */ /* 0x001064000800017f */
[----:B-1----:R-:W-:Y:S05]  /*aa90*/  @!P0 NANOSLEEP.SYNCS 0x989680 ;  /* 0x009896800000895d */ /* 0x002fea0003900000 */
[----:B------:R-:W1:Y:S02]  /*aaa0*/  @!P0 SYNCS.PHASECHK.TRANS64 P0, [R8+URZ], R5 ;  /* 0x00000005080085a7 */ /* 0x000e64000800007f */
[----:B-1----:R-:W-:Y:S05]  /*aab0*/  @!P0 BRA `(.L_x_324) ;  /* 0xfffffffc00f08947 */ /* 0x002fea000383ffff */
[----:B------:R-:W-:Y:S05]  /*aac0*/  BRA `(.L_x_349) ;  /* 0xfffffff400887947 */ /* 0x000fea000383ffff */
.L_x_325:
[----:B0-----:R0:W1:Y:S02]  /*aad0*/  SYNCS.PHASECHK.TRANS64.TRYWAIT P0, [R9+URZ], R4 ;  /* 0x00000004090075a7 */ /* 0x001064000800017f */
[----:B-1----:R-:W-:Y:S05]  /*aae0*/  @!P0 NANOSLEEP.SYNCS 0x989680 ;  /* 0x009896800000895d */ /* 0x002fea0003900000 */
[----:B------:R-:W1:Y:S02]  /*aaf0*/  @!P0 SYNCS.PHASECHK.TRANS64 P0, [R9+URZ], R4 ;  /* 0x00000004090085a7 */ /* 0x000e64000800007f */
[----:B-1----:R-:W-:Y:S05]  /*ab00*/  @!P0 BRA `(.L_x_325) ;  /* 0xfffffffc00f08947 */ /* 0x002fea000383ffff */
[----:B------:R-:W-:Y:S05]  /*ab10*/  BRA `(.L_x_350) ;  /* 0xfffffff400987947 */ /* 0x000fea000383ffff */
.L_x_326:
[----:B0-----:R0:W1:Y:S02]  /*ab20*/  SYNCS.PHASECHK.TRANS64.TRYWAIT P0, [R8+URZ], R5 ;  /* 0x00000005080075a7 */ /* 0x001064000800017f */
[----:B-1----:R-:W-:Y:S05]  /*ab30*/  @!P0 NANOSLEEP.SYNCS 0x989680 ;  /* 0x009896800000895d */ /* 0x002fea0003900000 */
[----:B------:R-:W1:Y:S02]  /*ab40*/  @!P0 SYNCS.PHASECHK.TRANS64 P0, [R8+URZ], R5 ;  /* 0x00000005080085a7 */ /* 0x000e64000800007f */
[----:B-1----:R-:W-:Y:S05]  /*ab50*/  @!P0 BRA `(.L_x_326) ;  /* 0xfffffffc00f08947 */ /* 0x002fea000383ffff */
[----:B------:R-:W-:Y:S05]  /*ab60*/  BRA `(.L_x_351) ;  /* 0xfffffff400a87947 */ /* 0x000fea000383ffff */
.L_x_327:
[----:B0-----:R0:W1:Y:S02]  /*ab70*/  SYNCS.PHASECHK.TRANS64.TRYWAIT P0, [R9+URZ], R4 ;  /* 0x00000004090075a7 */ /* 0x001064000800017f */
[----:B-1----:R-:W-:Y:S05]  /*ab80*/  @!P0 NANOSLEEP.SYNCS 0x989680 ;  /* 0x009896800000895d */ /* 0x002fea0003900000 */
[----:B------:R-:W1:Y:S02]  /*ab90*/  @!P0 SYNCS.PHASECHK.TRANS64 P0, [R9+URZ], R4 ;  /* 0x00000004090085a7 */ /* 0x000e64000800007f */
[----:B-1----:R-:W-:Y:S05]  /*aba0*/  @!P0 BRA `(.L_x_327) ;  /* 0xfffffffc00f08947 */ /* 0x002fea000383ffff */
[----:B------:R-:W-:Y:S05]  /*abb0*/  BRA `(.L_x_352) ;  /* 0xfffffff400b87947 */ /* 0x000fea000383ffff */
.L_x_328:
[----:B0-----:R0:W1:Y:S02]  /*abc0*/  SYNCS.PHASECHK.TRANS64.TRYWAIT P0, [R8+URZ], R5 ;  /* 0x00000005080075a7 */ /* 0x001064000800017f */
[----:B-1----:R-:W-:Y:S05]  /*abd0*/  @!P0 NANOSLEEP.SYNCS 0x989680 ;  /* 0x009896800000895d */ /* 0x002fea0003900000 */
[----:B------:R-:W1:Y:S02]  /*abe0*/  @!P0 SYNCS.PHASECHK.TRANS64 P0, [R8+URZ], R5 ;  /* 0x00000005080085a7 */ /* 0x000e64000800007f */
[----:B-1----:R-:W-:Y:S05]  /*abf0*/  @!P0 BRA `(.L_x_328) ;  /* 0xfffffffc00f08947 */ /* 0x002fea000383ffff */
[----:B------:R-:W-:Y:S05]  /*ac00*/  BRA `(.L_x_353) ;  /* 0xfffffff400c87947 */ /* 0x000fea000383ffff */
.L_x_329:
[----:B0-----:R0:W1:Y:S02]  /*ac10*/  SYNCS.PHASECHK.TRANS64.TRYWAIT P0, [R9+URZ], R4 ;  /* 0x00000004090075a7 */ /* 0x001064000800017f */
[----:B-1----:R-:W-:Y:S05]  /*ac20*/  @!P0 NANOSLEEP.SYNCS 0x989680 ;  /* 0x009896800000895d */ /* 0x002fea0003900000 */
[----:B------:R-:W1:Y:S02]  /*ac30*/  @!P0 SYNCS.PHASECHK.TRANS64 P0, [R9+URZ], R4 ;  /* 0x00000004090085a7 */ /* 0x000e64000800007f */
[----:B-1----:R-:W-:Y:S05]  /*ac40*/  @!P0 BRA `(.L_x_329) ;  /* 0xfffffffc00f08947 */ /* 0x002fea000383ffff */
[----:B------:R-:W-:Y:S05]  /*ac50*/  BRA `(.L_x_354) ;  /* 0xfffffff400d87947 */ /* 0x000fea000383ffff */
.L_x_330:
[----:B0-----:R0:W1:Y:S02]  /*ac60*/  SYNCS.PHASECHK.TRANS64.TRYWAIT P0, [R8+URZ], R5 ;  /* 0x00000005080075a7 */ /* 0x001064000800017f */
[----:B-1----:R-:W-:Y:S05]  /*ac70*/  @!P0 NANOSLEEP.SYNCS 0x989680 ;  /* 0x009896800000895d */ /* 0x002fea0003900000 */
[----:B------:R-:W1:Y:S02]  /*ac80*/  @!P0 SYNCS.PHASECHK.TRANS64 P0, [R8+URZ], R5 ;  /* 0x00000005080085a7 */ /* 0x000e64000800007f */
[----:B-1----:R-:W-:Y:S05]  /*ac90*/  @!P0 BRA `(.L_x_330) ;  /* 0xfffffffc00f08947 */ /* 0x002fea000383ffff */
[----:B------:R-:W-:Y:S05]  /*aca0*/  BRA `(.L_x_355) ;  /* 0xfffffff400e87947 */ /* 0x000fea000383ffff */
.L_x_331:
[----:B0-----:R0:W1:Y:S02]  /*acb0*/  SYNCS.PHASECHK.TRANS64.TRYWAIT P0, [R9+URZ], R4 ;  /* 0x00000004090075a7 */ /* 0x001064000800017f */
[----:B-1----:R-:W-:Y:S05]  /*acc0*/  @!P0 NANOSLEEP.SYNCS 0x989680 ;  /* 0x009896800000895d */ /* 0x002fea0003900000 */
[----:B------:R-:W1:Y:S02]  /*acd0*/  @!P0 SYNCS.PHASECHK.TRANS64 P0, [R9+URZ], R4 ;  /* 0x00000004090085a7 */ /* 0x000e64000800007f */
[----:B-1----:R-:W-:Y:S05]  /*ace0*/  @!P0 BRA `(.L_x_331) ;  /* 0xfffffffc00f08947 */ /* 0x002fea000383ffff */
[----:B------:R-:W-:Y:S05]  /*acf0*/  BRA `(.L_x_356) ;  /* 0xfffffff400f87947 */ /* 0x000fea000383ffff */
.L_x_332:
[----:B0-----:R0:W1:Y:S02]  /*ad00*/  SYNCS.PHASECHK.TRANS64.TRYWAIT P0, [R8+URZ], R5 ;  /* 0x00000005080075a7 */ /* 0x001064000800017f */
[----:B-1----:R-:W-:Y:S05]  /*ad10*/  @!P0 NANOSLEEP.SYNCS 0x989680 ;  /* 0x009896800000895d */ /* 0x002fea0003900000 */
[----:B------:R-:W1:Y:S02]  /*ad20*/  @!P0 SYNCS.PHASECHK.TRANS64 P0, [R8+URZ], R5 ;  /* 0x00000005080085a7 */ /* 0x000e64000800007f */
[----:B-1----:R-:W-:Y:S05]  /*ad30*/  @!P0 BRA `(.L_x_332) ;  /* 0xfffffffc00f08947 */ /* 0x002fea000383ffff */
[----:B------:R-:W-:Y:S05]  /*ad40*/  BRA `(.L_x_357) ;  /* 0xfffffff800087947 */ /* 0x000fea000383ffff */
.L_x_333:
[----:B-1----:R1:W2:Y:S02]  /*ad50*/  SYNCS.PHASECHK.TRANS64.TRYWAIT P0, [R11+URZ], R6 ;  /* 0x000000060b0075a7 */ /* 0x0022a4000800017f */
[----:B--2---:R-:W-:Y:S05]  /*ad60*/  @!P0 NANOSLEEP.SYNCS 0x989680 ;  /* 0x009896800000895d */ /* 0x004fea0003900000 */
[----:B------:R-:W2:Y:S02]  /*ad70*/  @!P0 SYNCS.PHASECHK.TRANS64 P0, [R11+URZ], R6 ;  /* 0x000000060b0085a7 */ /* 0x000ea4000800007f */
[----:B--2---:R-:W-:Y:S05]  /*ad80*/  @!P0 BRA `(.L_x_333) ;  /* 0xfffffffc00f08947 */ /* 0x004fea000383ffff */
[----:B------:R-:W-:Y:S05]  /*ad90*/  BRA `(.L_x_358) ;  /* 0xfffffff800107947 */ /* 0x000fea000383ffff */
.L_x_359:
[----:B------:R-:W-:-:S00]  /*ada0*/  BRA `(.L_x_359) ;  /* 0xfffffffc00fc7947 */ /* 0x000fc0000383ffff */
[----:B------:R-:W-:-:S00]  /*adb0*/  NOP ;  /* 0x0000000000007918 */ /* 0x000fc00000000000 */
        /* <DEDUP_REMOVED lines=12> */
.L_x_360:


//--------------------- .nv.global.init           --------------------------
	.section	.nv.global.init,"aw",@progbits
.nv.global.init:
	.type		$str$22,@object
	.size		$str$22,($str$23 - $str$22)
$str$22:
        /*0000*/ 	.byte	0x6b, 0x5f, 0x74, 0x69, 0x6c, 0x65, 0x5f, 0x63, 0x6f, 0x75, 0x6e, 0x74, 0x20, 0x3e, 0x3d, 0x20
        /*0010*/ 	.byte	0x31, 0x00
	.type		$str$23,@object
	.size		$str$23,(__unnamed_1 - $str$23)
$str$23:
        /*0012*/ 	.byte	0x2f, 0x74, 0x6d, 0x70, 0x2f, 0x63, 0x75, 0x74, 0x6c, 0x61, 0x73, 0x73, 0x5f, 0x73, 0x77, 0x65
        /*0022*/ 	.byte	0x65, 0x70, 0x5f, 0x73, 0x72, 0x63, 0x2f, 0x69, 0x6e, 0x63, 0x6c, 0x75, 0x64, 0x65, 0x2f, 0x63
        /*0032*/ 	.byte	0x75, 0x74, 0x6c, 0x61, 0x73, 0x73, 0x2f, 0x67, 0x65, 0x6d, 0x6d, 0x2f, 0x63, 0x6f, 0x6c, 0x6c
        /*0042*/ 	.byte	0x65, 0x63, 0x74, 0x69, 0x76, 0x65, 0x2f, 0x73, 0x6d, 0x39, 0x30, 0x5f, 0x6d, 0x6d, 0x61, 0x5f
        /*0052*/ 	.byte	0x74, 0x6d, 0x61, 0x5f, 0x67, 0x6d, 0x6d, 0x61, 0x5f, 0x73, 0x73, 0x5f, 0x77, 0x61, 0x72, 0x70
        /*0062*/ 	.byte	0x73, 0x70, 0x65, 0x63, 0x69, 0x61, 0x6c, 0x69, 0x7a, 0x65, 0x64, 0x2e, 0x68, 0x70, 0x70, 0x00
	.type		__unnamed_1,@object
	.size		__unnamed_1,(.L_0 - __unnamed_1)
__unnamed_1:
        /*0072*/ 	.byte	0x76, 0x6f, 0x69, 0x64, 0x20, 0x63, 0x75, 0x74, 0x6c, 0x61, 0x73, 0x73, 0x3a, 0x3a, 0x67, 0x65
        /* <DEDUP_REMOVED lines=172> */
        /*0b42*/ 	.byte	0x3a, 0x69, 0x64, 0x65, 0x6e, 0x74, 0x69, 0x74, 0x79, 0x5d, 0x00
.L_0:


//--------------------- .nv.shared._ZN7cutlass13device_kernelINS_4gemm6kernel13GemmUniversalIN4cute5tupleIJiiiiEEENS1_10collective13CollectiveMmaINS1_34MainloopSm90TmaGmmaWarpSpecializedILi18ENS5_IJNS4_1CILi8EEENSA_ILi1EEESC_EEENS1_35KernelTmaWarpSpecializedCooperativeEEENS5_IJNSA_ILi128EEENSA_ILi256EEENSA_ILi32EEEEEEaNS5_IJlSC_lEEEaSK_NS4_8TiledMMAINS4_8MMA_AtomIJNS4_4SM904GMMA27MMA_64x256x32_S32S8S8_SS_TNEEEENS4_6LayoutINS5_IJNSA_ILi2EEESC_SC_EEENS5_IJSC_NSA_ILi0EEESU_EEEEENS5_IJNS4_10UnderscoreESX_SX_EEEEENS4_13SM90_TMA_LOADENS4_14ComposedLayoutINS4_7SwizzleILi1ELi4ELi3EEENS4_18smem_ptr_flag_bitsILi8EEENSR_INS5_IJSB_SI_EEENS5_IJSI_SC_EEEEEEEvNS4_8identityENS4_23SM90_TMA_LOAD_MULTICASTES19_vS1A_EENS_8epilogue10collective6detail29Sm90TmaWarpSpecializedAdapterINS1E_15DefaultEpilogueIaSK_SK_NS1D_6thread17LinearCombinationIaLi1EiiLNS1I_9ScaleType4KindE0ELNS_15FloatRoundStyleE2EaEENS1_15EpilogueDefaultEEEEEvvEEEEvNT_6ParamsE --------------------------
	.section	.nv.shared._ZN7cutlass13device_kernelINS_4gemm6kernel13GemmUniversalIN4cute5tupleIJiiiiEEENS1_10collective13CollectiveMmaINS1_34MainloopSm90TmaGmmaWarpSpecializedILi18ENS5_IJNS4_1CILi8EEENSA_ILi1EEESC_EEENS1_35KernelTmaWarpSpecializedCooperativeEEENS5_IJNSA_ILi128EEENSA_ILi256EEENSA_ILi32EEEEEEaNS5_IJlSC_lEEEaSK_NS4_8TiledMMAINS4_8MMA_AtomIJNS4_4SM904GMMA27MMA_64x256x32_S32S8S8_SS_TNEEEENS4_6LayoutINS5_IJNSA_ILi2EEESC_SC_EEENS5_IJSC_NSA_ILi0EEESU_EEEEENS5_IJNS4_10UnderscoreESX_SX_EEEEENS4_13SM90_TMA_LOADENS4_14ComposedLayoutINS4_7SwizzleILi1ELi4ELi3EEENS4_18smem_ptr_flag_bitsILi8EEENSR_INS5_IJSB_SI_EEENS5_IJSI_SC_EEEEEEEvNS4_8identityENS4_23SM90_TMA_LOAD_MULTICASTES19_vS1A_EENS_8epilogue10collective6detail29Sm90TmaWarpSpecializedAdapterINS1E_15DefaultEpilogueIaSK_SK_NS1D_6thread17LinearCombinationIaLi1EiiLNS1I_9ScaleType4KindE0ELNS_15FloatRoundStyleE2EaEENS1_15EpilogueDefaultEEEEEvvEEEEvNT_6ParamsE,"aw",@nobits
	.sectionflags	@""
	.align	16
	.zero		1024


//--------------------- .nv.shared.reserved.0     --------------------------
	.section	.nv.shared.reserved.0,"aw",@nobits
	.weak		__nv_reservedSMEM_offset_0_alias
	.size		__nv_reservedSMEM_offset_0_alias, 0, 0
	.other		__nv_reservedSMEM_offset_0_alias,@"STO_CUDA_RESERVED_SHARED STV_DEFAULT"
__nv_reservedSMEM_offset_0_alias:
	.zero		0


//--------------------- .nv.global                --------------------------
	.section	.nv.global,"aw",@nobits
.nv.global:
	.type		_ZN40_INTERNAL_87416b42_4_k_cu_c239ad5f_291554cute1_E,@object
	.size		_ZN40_INTERNAL_87416b42_4_k_cu_c239ad5f_291554cute1_E,(_ZN40_INTERNAL_87416b42_4_k_cu_c239ad5f_291554cuda3std3__45__cpo6cbeginE - _ZN40_INTERNAL_87416b42_4_k_cu_c239ad5f_291554cute1_E)
_ZN40_INTERNAL_87416b42_4_k_cu_c239ad5f_291554cute1_E:
	.zero		1
	.type		_ZN40_INTERNAL_87416b42_4_k_cu_c239ad5f_291554cuda3std3__45__cpo6cbeginE,@object
	.size		_ZN40_INTERNAL_87416b42_4_k_cu_c239ad5f_291554cuda3std3__45__cpo6cbeginE,(_ZN40_INTERNAL_87416b42_4_k_cu_c239ad5f_291554cuda3std3__48in_placeE - _ZN40_INTERNAL_87416b42_4_k_cu_c239ad5f_291554cuda3std3__45__cpo6cbeginE)
_ZN40_INTERNAL_87416b42_4_k_cu_c239ad5f_291554cuda3std3__45__cpo6cbeginE:
	.zero		1
	.type		_ZN40_INTERNAL_87416b42_4_k_cu_c239ad5f_291554cuda3std3__48in_placeE,@object
	.size		_ZN40_INTERNAL_87416b42_4_k_cu_c239ad5f_291554cuda3std3__48in_placeE,(_ZN40_INTERNAL_87416b42_4_k_cu_c239ad5f_291554cuda3std6ranges3__45__cpo9iter_moveE - _ZN40_INTERNAL_87416b42_4_k_cu_c239ad5f_291554cuda3std3__48in_placeE)
_ZN40_INTERNAL_87416b42_4_k_cu_c239ad5f_291554cuda3std3__48in_placeE:
	.zero		1
	.type		_ZN40_INTERNAL_87416b42_4_k_cu_c239ad5f_291554cuda3std6ranges3__45__cpo9iter_moveE,@object
	.size		_ZN40_INTERNAL_87416b42_4_k_cu_c239ad5f_291554cuda3std6ranges3__45__cpo9iter_moveE,(_ZN40_INTERNAL_87416b42_4_k_cu_c239ad5f_291554cuda3std3__45__cpo5beginE - _ZN40_INTERNAL_87416b42_4_k_cu_c239ad5f_291554cuda3std6ranges3__45__cpo9iter_moveE)
_ZN40_INTERNAL_87416b42_4_k_cu_c239ad5f_291554cuda3std6ranges3__45__cpo9iter_moveE:
	.zero		1
	.type		_ZN40_INTERNAL_87416b42_4_k_cu_c239ad5f_291554cuda3std3__45__cpo5beginE,@object
	.size		_ZN40_INTERNAL_87416b42_4_k_cu_c239ad5f_291554cuda3std3__45__cpo5beginE,(_ZN40_INTERNAL_87416b42_4_k_cu_c239ad5f_291554cuda3std3__442_GLOBAL__N__87416b42_4_k_cu_c239ad5f_291556ignoreE - _ZN40_INTERNAL_87416b42_4_k_cu_c239ad5f_291554cuda3std3__45__cpo5beginE)
_ZN40_INTERNAL_87416b42_4_k_cu_c239ad5f_291554cuda3std3__45__cpo5beginE:
	.zero		1
	.type		_ZN40_INTERNAL_87416b42_4_k_cu_c239ad5f_291554cuda3std3__442_GLOBAL__N__87416b42_4_k_cu_c239ad5f_291556ignoreE,@object
	.size		_ZN40_INTERNAL_87416b42_4_k_cu_c239ad5f_291554cuda3std3__442_GLOBAL__N__87416b42_4_k_cu_c239ad5f_291556ignoreE,(_ZN40_INTERNAL_87416b42_4_k_cu_c239ad5f_291554cute7productE - _ZN40_INTERNAL_87416b42_4_k_cu_c239ad5f_291554cuda3std3__442_GLOBAL__N__87416b42_4_k_cu_c239ad5f_291556ignoreE)
_ZN40_INTERNAL_87416b42_4_k_cu_c239ad5f_291554cuda3std3__442_GLOBAL__N__87416b42_4_k_cu_c239ad5f_291556ignoreE:
	.zero		1
	.type		_ZN40_INTERNAL_87416b42_4_k_cu_c239ad5f_291554cute7productE,@object
	.size		_ZN40_INTERNAL_87416b42_4_k_cu_c239ad5f_291554cute7productE,(_ZN40_INTERNAL_87416b42_4_k_cu_c239ad5f_291554cuda3std3__45__cpo3endE - _ZN40_INTERNAL_87416b42_4_k_cu_c239ad5f_291554cute7productE)
_ZN40_INTERNAL_87416b42_4_k_cu_c239ad5f_291554cute7productE:
	.zero		1
	.type		_ZN40_INTERNAL_87416b42_4_k_cu_c239ad5f_291554cuda3std3__45__cpo3endE,@object
	.size		_ZN40_INTERNAL_87416b42_4_k_cu_c239ad5f_291554cuda3std3__45__cpo3endE,(_ZN40_INTERNAL_87416b42_4_k_cu_c239ad5f_291554cuda3std3__419piecewise_constructE - _ZN40_INTERNAL_87416b42_4_k_cu_c239ad5f_291554cuda3std3__45__cpo3endE)
_ZN40_INTERNAL_87416b42_4_k_cu_c239ad5f_291554cuda3std3__45__cpo3endE:
	.zero		1
	.type		_ZN40_INTERNAL_87416b42_4_k_cu_c239ad5f_291554cuda3std3__419piecewise_constructE,@object
	.size		_ZN40_INTERNAL_87416b42_4_k_cu_c239ad5f_291554cuda3std3__419piecewise_constructE,(_ZN40_INTERNAL_87416b42_4_k_cu_c239ad5f_291554cuda3std3__45__cpo4cendE - _ZN40_INTERNAL_87416b42_4_k_cu_c239ad5f_291554cuda3std3__419piecewise_constructE)
_ZN40_INTERNAL_87416b42_4_k_cu_c239ad5f_291554cuda3std3__419piecewise_constructE:
	.zero		1
	.type		_ZN40_INTERNAL_87416b42_4_k_cu_c239ad5f_291554cuda3std3__45__cpo4cendE,@object
	.size		_ZN40_INTERNAL_87416b42_4_k_cu_c239ad5f_291554cuda3std3__45__cpo4cendE,(_ZN40_INTERNAL_87416b42_4_k_cu_c239ad5f_291554cuda3std6ranges3__45__cpo4swapE - _ZN40_INTERNAL_87416b42_4_k_cu_c239ad5f_291554cuda3std3__45__cpo4cendE)
_ZN40_INTERNAL_87416b42_4_k_cu_c239ad5f_291554cuda3std3__45__cpo4cendE:
	.zero		1
	.type		_ZN40_INTERNAL_87416b42_4_k_cu_c239ad5f_291554cuda3std6ranges3__45__cpo4swapE,@object
	.size		_ZN40_INTERNAL_87416b42_4_k_cu_c239ad5f_291554cuda3std6ranges3__45__cpo4swapE,(.L_8 - _ZN40_INTERNAL_87416b42_4_k_cu_c239ad5f_291554cuda3std6ranges3__45__cpo4swapE)
_ZN40_INTERNAL_87416b42_4_k_cu_c239ad5f_291554cuda3std6ranges3__45__cpo4swapE:
	.zero		1
.L_8:


//--------------------- .nv.constant0._ZN7cutlass13device_kernelINS_4gemm6kernel13GemmUniversalIN4cute5tupleIJiiiiEEENS1_10collective13CollectiveMmaINS1_34MainloopSm90TmaGmmaWarpSpecializedILi18ENS5_IJNS4_1CILi8EEENSA_ILi1EEESC_EEENS1_35KernelTmaWarpSpecializedCooperativeEEENS5_IJNSA_ILi128EEENSA_ILi256EEENSA_ILi32EEEEEEaNS5_IJlSC_lEEEaSK_NS4_8TiledMMAINS4_8MMA_AtomIJNS4_4SM904GMMA27MMA_64x256x32_S32S8S8_SS_TNEEEENS4_6LayoutINS5_IJNSA_ILi2EEESC_SC_EEENS5_IJSC_NSA_ILi0EEESU_EEEEENS5_IJNS4_10UnderscoreESX_SX_EEEEENS4_13SM90_TMA_LOADENS4_14ComposedLayoutINS4_7SwizzleILi1ELi4ELi3EEENS4_18smem_ptr_flag_bitsILi8EEENSR_INS5_IJSB_SI_EEENS5_IJSI_SC_EEEEEEEvNS4_8identityENS4_23SM90_TMA_LOAD_MULTICASTES19_vS1A_EENS_8epilogue10collective6detail29Sm90TmaWarpSpecializedAdapterINS1E_15DefaultEpilogueIaSK_SK_NS1D_6thread17LinearCombinationIaLi1EiiLNS1I_9ScaleType4KindE0ELNS_15FloatRoundStyleE2EaEENS1_15EpilogueDefaultEEEEEvvEEEEvNT_6ParamsE --------------------------
	.section	.nv.constant0._ZN7cutlass13device_kernelINS_4gemm6kernel13GemmUniversalIN4cute5tupleIJiiiiEEENS1_10collective13CollectiveMmaINS1_34MainloopSm90TmaGmmaWarpSpecializedILi18ENS5_IJNS4_1CILi8EEENSA_ILi1EEESC_EEENS1_35KernelTmaWarpSpecializedCooperativeEEENS5_IJNSA_ILi128EEENSA_ILi256EEENSA_ILi32EEEEEEaNS5_IJlSC_lEEEaSK_NS4_8TiledMMAINS4_8MMA_AtomIJNS4_4SM904GMMA27MMA_64x256x32_S32S8S8_SS_TNEEEENS4_6LayoutINS5_IJNSA_ILi2EEESC_SC_EEENS5_IJSC_NSA_ILi0EEESU_EEEEENS5_IJNS4_10UnderscoreESX_SX_EEEEENS4_13SM90_TMA_LOADENS4_14ComposedLayoutINS4_7SwizzleILi1ELi4ELi3EEENS4_18smem_ptr_flag_bitsILi8EEENSR_INS5_IJSB_SI_EEENS5_IJSI_SC_EEEEEEEvNS4_8identityENS4_23SM90_TMA_LOAD_MULTICASTES19_vS1A_EENS_8epilogue10collective6detail29Sm90TmaWarpSpecializedAdapterINS1E_15DefaultEpilogueIaSK_SK_NS1D_6thread17LinearCombinationIaLi1EiiLNS1I_9ScaleType4KindE0ELNS_15FloatRoundStyleE2EaEENS1_15EpilogueDefaultEEEEEvvEEEEvNT_6ParamsE,"a",@progbits
	.sectionflags	@""
	.align	4
.nv.constant0._ZN7cutlass13device_kernelINS_4gemm6kernel13GemmUniversalIN4cute5tupleIJiiiiEEENS1_10collective13CollectiveMmaINS1_34MainloopSm90TmaGmmaWarpSpecializedILi18ENS5_IJNS4_1CILi8EEENSA_ILi1EEESC_EEENS1_35KernelTmaWarpSpecializedCooperativeEEENS5_IJNSA_ILi128EEENSA_ILi256EEENSA_ILi32EEEEEEaNS5_IJlSC_lEEEaSK_NS4_8TiledMMAINS4_8MMA_AtomIJNS4_4SM904GMMA27MMA_64x256x32_S32S8S8_SS_TNEEEENS4_6LayoutINS5_IJNSA_ILi2EEESC_SC_EEENS5_IJSC_NSA_ILi0EEESU_EEEEENS5_IJNS4_10UnderscoreESX_SX_EEEEENS4_13SM90_TMA_LOADENS4_14ComposedLayoutINS4_7SwizzleILi1ELi4ELi3EEENS4_18smem_ptr_flag_bitsILi8EEENSR_INS5_IJSB_SI_EEENS5_IJSI_SC_EEEEEEEvNS4_8identityENS4_23SM90_TMA_LOAD_MULTICASTES19_vS1A_EENS_8epilogue10collective6detail29Sm90TmaWarpSpecializedAdapterINS1E_15DefaultEpilogueIaSK_SK_NS1D_6thread17LinearCombinationIaLi1EiiLNS1I_9ScaleType4KindE0ELNS_15FloatRoundStyleE2EaEENS1_15EpilogueDefaultEEEEEvvEEEEvNT_6ParamsE:
	.zero		1664


//--------------------- SYMBOLS --------------------------

	.type		.nv.reservedSmem.offset0,@object
	.size		.nv.reservedSmem.offset0,0x4
	.type		__assertfail,@function
